//
// Generated by NVIDIA NVVM Compiler
//
// Compiler Build ID: CL-36424714
// Cuda compilation tools, release 13.0, V13.0.88
// Based on NVVM 20.0.0
//

.version 9.0
.target sm_100
.address_size 64

	// .globl	_Z14ffkanGPUkernelPfS_S_iiiiS_
.global .align 4 .b8 __cudart_i2opi_f[24] = {65, 144, 67, 60, 153, 149, 98, 219, 192, 221, 52, 245, 209, 87, 39, 252, 41, 21, 68, 78, 110, 131, 249, 162};

.visible .entry _Z14ffkanGPUkernelPfS_S_iiiiS_(
	.param .u64 .ptr .align 1 _Z14ffkanGPUkernelPfS_S_iiiiS__param_0,
	.param .u64 .ptr .align 1 _Z14ffkanGPUkernelPfS_S_iiiiS__param_1,
	.param .u64 .ptr .align 1 _Z14ffkanGPUkernelPfS_S_iiiiS__param_2,
	.param .u32 _Z14ffkanGPUkernelPfS_S_iiiiS__param_3,
	.param .u32 _Z14ffkanGPUkernelPfS_S_iiiiS__param_4,
	.param .u32 _Z14ffkanGPUkernelPfS_S_iiiiS__param_5,
	.param .u32 _Z14ffkanGPUkernelPfS_S_iiiiS__param_6,
	.param .u64 .ptr .align 1 _Z14ffkanGPUkernelPfS_S_iiiiS__param_7
)
{
	.local .align 4 .b8 	__local_depot0[28];
	.reg .b64 	%SP;
	.reg .b64 	%SPL;
	.reg .pred 	%p<34>;
	.reg .b32 	%r<138>;
	.reg .b32 	%f<215>;
	.reg .b64 	%rd<72>;
	.reg .b64 	%fd<5>;

	mov.u64 	%SPL, __local_depot0;
	ld.param.u64 	%rd19, [_Z14ffkanGPUkernelPfS_S_iiiiS__param_1];
	ld.param.u32 	%r58, [_Z14ffkanGPUkernelPfS_S_iiiiS__param_3];
	ld.param.u32 	%r59, [_Z14ffkanGPUkernelPfS_S_iiiiS__param_4];
	ld.param.u32 	%r60, [_Z14ffkanGPUkernelPfS_S_iiiiS__param_5];
	ld.param.u32 	%r61, [_Z14ffkanGPUkernelPfS_S_iiiiS__param_6];
	ld.param.u64 	%rd20, [_Z14ffkanGPUkernelPfS_S_iiiiS__param_7];
	cvta.to.global.u64 	%rd1, %rd19;
	cvta.to.global.u64 	%rd2, %rd20;
	add.u64 	%rd3, %SPL, 0;
	add.u64 	%rd4, %SPL, 0;
	mul.lo.s32 	%r62, %r60, %r59;
	mul.lo.s32 	%r1, %r62, %r61;
	mov.u32 	%r136, %ctaid.x;
	setp.ge.s32 	%p1, %r136, %r58;
	@%p1 bra 	$L__BB0_28;
	setp.lt.s32 	%p2, %r59, 1;
	mov.u32 	%r3, %ntid.x;
	@%p2 bra 	$L__BB0_23;
	and.b32  	%r4, %r61, 7;
	and.b32  	%r5, %r61, 3;
	and.b32  	%r6, %r61, 2147483640;
	and.b32  	%r7, %r61, 1;
	mul.wide.s32 	%rd60, %r1, 4;
	mov.u32 	%r121, %r136;
$L__BB0_3:
	mul.lo.s32 	%r9, %r121, %r60;
	mov.b32 	%r122, 0;
$L__BB0_4:
	ld.param.u64 	%rd66, [_Z14ffkanGPUkernelPfS_S_iiiiS__param_0];
	mad.lo.s32 	%r64, %r121, %r59, %r122;
	cvta.to.global.u64 	%rd23, %rd66;
	mul.wide.s32 	%rd24, %r64, 4;
	add.s64 	%rd25, %rd23, %rd24;
	ld.global.f32 	%f1, [%rd25];
	mul.f32 	%f34, %f1, 0f3F22F983;
	cvt.rni.s32.f32 	%r130, %f34;
	cvt.rn.f32.s32 	%f35, %r130;
	fma.rn.f32 	%f36, %f35, 0fBFC90FDA, %f1;
	fma.rn.f32 	%f37, %f35, 0fB3A22168, %f36;
	fma.rn.f32 	%f202, %f35, 0fA7C234C5, %f37;
	abs.f32 	%f3, %f1;
	setp.ltu.f32 	%p3, %f3, 0f47CE4780;
	mov.u32 	%r126, %r130;
	mov.f32 	%f201, %f202;
	@%p3 bra 	$L__BB0_12;
	setp.eq.f32 	%p4, %f3, 0f7F800000;
	@%p4 bra 	$L__BB0_11;
	mov.b32 	%r12, %f1;
	shl.b32 	%r66, %r12, 8;
	or.b32  	%r13, %r66, -2147483648;
	mov.b64 	%rd70, 0;
	mov.b32 	%r123, 0;
	mov.u64 	%rd68, __cudart_i2opi_f;
	mov.u64 	%rd69, %rd4;
$L__BB0_7:
	.pragma "nounroll";
	ld.global.nc.u32 	%r67, [%rd68];
	mad.wide.u32 	%rd28, %r67, %r13, %rd70;
	shr.u64 	%rd70, %rd28, 32;
	st.local.u32 	[%rd69], %rd28;
	add.s32 	%r123, %r123, 1;
	add.s64 	%rd69, %rd69, 4;
	add.s64 	%rd68, %rd68, 4;
	setp.ne.s32 	%p5, %r123, 6;
	@%p5 bra 	$L__BB0_7;
	shr.u32 	%r68, %r12, 23;
	st.local.u32 	[%rd4+24], %rd70;
	and.b32  	%r16, %r68, 31;
	and.b32  	%r69, %r68, 224;
	add.s32 	%r70, %r69, -128;
	shr.u32 	%r71, %r70, 5;
	mul.wide.u32 	%rd29, %r71, 4;
	sub.s64 	%rd11, %rd4, %rd29;
	ld.local.u32 	%r124, [%rd11+24];
	ld.local.u32 	%r125, [%rd11+20];
	setp.eq.s32 	%p6, %r16, 0;
	@%p6 bra 	$L__BB0_10;
	shf.l.wrap.b32 	%r124, %r125, %r124, %r16;
	ld.local.u32 	%r72, [%rd11+16];
	shf.l.wrap.b32 	%r125, %r72, %r125, %r16;
$L__BB0_10:
	shr.u32 	%r73, %r124, 30;
	shf.l.wrap.b32 	%r74, %r125, %r124, 2;
	shl.b32 	%r75, %r125, 2;
	shr.u32 	%r76, %r74, 31;
	add.s32 	%r77, %r76, %r73;
	neg.s32 	%r78, %r77;
	setp.lt.s32 	%p7, %r12, 0;
	selp.b32 	%r126, %r78, %r77, %p7;
	xor.b32  	%r79, %r74, %r12;
	shr.s32 	%r80, %r74, 31;
	xor.b32  	%r81, %r80, %r74;
	xor.b32  	%r82, %r80, %r75;
	cvt.u64.u32 	%rd30, %r81;
	shl.b64 	%rd31, %rd30, 32;
	cvt.u64.u32 	%rd32, %r82;
	or.b64  	%rd33, %rd31, %rd32;
	cvt.rn.f64.s64 	%fd1, %rd33;
	mul.f64 	%fd2, %fd1, 0d3BF921FB54442D19;
	cvt.rn.f32.f64 	%f38, %fd2;
	neg.f32 	%f39, %f38;
	setp.lt.s32 	%p8, %r79, 0;
	selp.f32 	%f201, %f39, %f38, %p8;
	bra.uni 	$L__BB0_12;
$L__BB0_11:
	mov.f32 	%f40, 0f00000000;
	mul.rn.f32 	%f201, %f1, %f40;
	mov.b32 	%r126, 0;
$L__BB0_12:
	setp.ltu.f32 	%p9, %f3, 0f47CE4780;
	add.s32 	%r84, %r126, 1;
	mul.rn.f32 	%f41, %f201, %f201;
	and.b32  	%r85, %r126, 1;
	setp.eq.b32 	%p10, %r85, 1;
	selp.f32 	%f42, %f201, 0f3F800000, %p10;
	fma.rn.f32 	%f43, %f41, %f42, 0f00000000;
	fma.rn.f32 	%f44, %f41, 0f37CBAC00, 0fBAB607ED;
	selp.f32 	%f45, 0fB94D4153, %f44, %p10;
	selp.f32 	%f46, 0f3C0885E4, 0f3D2AAABB, %p10;
	fma.rn.f32 	%f47, %f45, %f41, %f46;
	selp.f32 	%f48, 0fBE2AAAA8, 0fBEFFFFFF, %p10;
	fma.rn.f32 	%f49, %f47, %f41, %f48;
	fma.rn.f32 	%f50, %f49, %f43, %f42;
	and.b32  	%r86, %r84, 2;
	setp.eq.s32 	%p11, %r86, 0;
	mov.f32 	%f51, 0f00000000;
	sub.f32 	%f52, %f51, %f50;
	selp.f32 	%f7, %f50, %f52, %p11;
	@%p9 bra 	$L__BB0_20;
	setp.eq.f32 	%p12, %f3, 0f7F800000;
	@%p12 bra 	$L__BB0_19;
	mov.b32 	%r25, %f1;
	shl.b32 	%r88, %r25, 8;
	or.b32  	%r26, %r88, -2147483648;
	mov.b64 	%rd71, 0;
	mov.b32 	%r127, 0;
$L__BB0_15:
	.pragma "nounroll";
	mul.wide.u32 	%rd35, %r127, 4;
	mov.u64 	%rd36, __cudart_i2opi_f;
	add.s64 	%rd37, %rd36, %rd35;
	ld.global.nc.u32 	%r89, [%rd37];
	mad.wide.u32 	%rd38, %r89, %r26, %rd71;
	shr.u64 	%rd71, %rd38, 32;
	add.s64 	%rd39, %rd3, %rd35;
	st.local.u32 	[%rd39], %rd38;
	add.s32 	%r127, %r127, 1;
	setp.ne.s32 	%p13, %r127, 6;
	@%p13 bra 	$L__BB0_15;
	shr.u32 	%r90, %r25, 23;
	st.local.u32 	[%rd3+24], %rd71;
	and.b32  	%r29, %r90, 31;
	and.b32  	%r91, %r90, 224;
	add.s32 	%r92, %r91, -128;
	shr.u32 	%r93, %r92, 5;
	mul.wide.u32 	%rd40, %r93, 4;
	sub.s64 	%rd14, %rd3, %rd40;
	ld.local.u32 	%r128, [%rd14+24];
	ld.local.u32 	%r129, [%rd14+20];
	setp.eq.s32 	%p14, %r29, 0;
	@%p14 bra 	$L__BB0_18;
	shf.l.wrap.b32 	%r128, %r129, %r128, %r29;
	ld.local.u32 	%r94, [%rd14+16];
	shf.l.wrap.b32 	%r129, %r94, %r129, %r29;
$L__BB0_18:
	shr.u32 	%r95, %r128, 30;
	shf.l.wrap.b32 	%r96, %r129, %r128, 2;
	shl.b32 	%r97, %r129, 2;
	shr.u32 	%r98, %r96, 31;
	add.s32 	%r99, %r98, %r95;
	neg.s32 	%r100, %r99;
	setp.lt.s32 	%p15, %r25, 0;
	selp.b32 	%r130, %r100, %r99, %p15;
	xor.b32  	%r101, %r96, %r25;
	shr.s32 	%r102, %r96, 31;
	xor.b32  	%r103, %r102, %r96;
	xor.b32  	%r104, %r102, %r97;
	cvt.u64.u32 	%rd41, %r103;
	shl.b64 	%rd42, %rd41, 32;
	cvt.u64.u32 	%rd43, %r104;
	or.b64  	%rd44, %rd42, %rd43;
	cvt.rn.f64.s64 	%fd3, %rd44;
	mul.f64 	%fd4, %fd3, 0d3BF921FB54442D19;
	cvt.rn.f32.f64 	%f53, %fd4;
	neg.f32 	%f54, %f53;
	setp.lt.s32 	%p16, %r101, 0;
	selp.f32 	%f202, %f54, %f53, %p16;
	bra.uni 	$L__BB0_20;
$L__BB0_19:
	mov.f32 	%f55, 0f00000000;
	mul.rn.f32 	%f202, %f1, %f55;
	mov.b32 	%r130, 0;
$L__BB0_20:
	mov.u32 	%r131, %tid.x;
	setp.lt.s32 	%p17, %r131, %r60;
	mul.rn.f32 	%f56, %f202, %f202;
	and.b32  	%r106, %r130, 1;
	setp.eq.b32 	%p18, %r106, 1;
	selp.f32 	%f57, 0f3F800000, %f202, %p18;
	fma.rn.f32 	%f58, %f56, %f57, 0f00000000;
	fma.rn.f32 	%f59, %f56, 0f37CBAC00, 0fBAB607ED;
	selp.f32 	%f60, %f59, 0fB94D4153, %p18;
	selp.f32 	%f61, 0f3D2AAABB, 0f3C0885E4, %p18;
	fma.rn.f32 	%f62, %f60, %f56, %f61;
	selp.f32 	%f63, 0fBEFFFFFF, 0fBE2AAAA8, %p18;
	fma.rn.f32 	%f64, %f62, %f56, %f63;
	fma.rn.f32 	%f65, %f64, %f58, %f57;
	and.b32  	%r107, %r130, 2;
	setp.eq.s32 	%p19, %r107, 0;
	mov.f32 	%f66, 0f00000000;
	sub.f32 	%f67, %f66, %f65;
	selp.f32 	%f11, %f65, %f67, %p19;
	@%p17 bra 	$L__BB0_41;
$L__BB0_21:
	add.s32 	%r122, %r122, 1;
	setp.eq.s32 	%p29, %r122, %r59;
	@%p29 bra 	$L__BB0_22;
	bra.uni 	$L__BB0_4;
$L__BB0_22:
	mov.u32 	%r118, %nctaid.x;
	add.s32 	%r121, %r121, %r118;
	setp.lt.s32 	%p30, %r121, %r58;
	@%p30 bra 	$L__BB0_3;
$L__BB0_23:
	ld.param.u64 	%rd67, [_Z14ffkanGPUkernelPfS_S_iiiiS__param_2];
	cvta.to.global.u64 	%rd16, %rd67;
	mov.u32 	%r53, %tid.x;
	mov.u32 	%r120, %nctaid.x;
$L__BB0_24:
	setp.ge.s32 	%p31, %r53, %r60;
	@%p31 bra 	$L__BB0_27;
	mul.lo.s32 	%r54, %r136, %r60;
	mov.u32 	%r137, %r53;
$L__BB0_26:
	mul.wide.s32 	%rd62, %r137, 4;
	add.s64 	%rd63, %rd16, %rd62;
	ld.global.f32 	%f198, [%rd63];
	add.s32 	%r119, %r137, %r54;
	mul.wide.s32 	%rd64, %r119, 4;
	add.s64 	%rd65, %rd2, %rd64;
	ld.global.f32 	%f199, [%rd65];
	add.f32 	%f200, %f198, %f199;
	st.global.f32 	[%rd65], %f200;
	add.s32 	%r137, %r137, %r3;
	setp.lt.s32 	%p32, %r137, %r60;
	@%p32 bra 	$L__BB0_26;
$L__BB0_27:
	add.s32 	%r136, %r136, %r120;
	setp.lt.s32 	%p33, %r136, %r58;
	@%p33 bra 	$L__BB0_24;
$L__BB0_28:
	ret;
$L__BB0_29:
	setp.lt.u32 	%p21, %r61, 8;
	mad.lo.s32 	%r40, %r131, %r61, %r50;
	add.s32 	%r110, %r131, %r9;
	mul.wide.s32 	%rd45, %r110, 4;
	add.s64 	%rd15, %rd2, %rd45;
	ld.global.f32 	%f206, [%rd15];
	mov.f32 	%f208, 0f3F800000;
	mov.f32 	%f207, 0f00000000;
	mov.b32 	%r134, 1;
	@%p21 bra 	$L__BB0_32;
	mov.f32 	%f208, 0f3F800000;
	mov.f32 	%f207, 0f00000000;
	mov.b32 	%r132, 1;
$L__BB0_31:
	.pragma "nounroll";
	mul.f32 	%f72, %f7, %f208;
	mul.f32 	%f73, %f11, %f207;
	sub.f32 	%f74, %f72, %f73;
	mul.f32 	%f75, %f7, %f207;
	fma.rn.f32 	%f76, %f11, %f208, %f75;
	add.s32 	%r112, %r40, %r132;
	mul.wide.s32 	%rd46, %r112, 4;
	add.s64 	%rd47, %rd1, %rd46;
	ld.global.f32 	%f77, [%rd47];
	fma.rn.f32 	%f78, %f74, %f77, %f206;
	st.global.f32 	[%rd15], %f78;
	mul.wide.s32 	%rd48, %r1, 4;
	add.s64 	%rd49, %rd47, %rd48;
	ld.global.f32 	%f79, [%rd49];
	fma.rn.f32 	%f80, %f76, %f79, %f78;
	st.global.f32 	[%rd15], %f80;
	mul.f32 	%f81, %f7, %f74;
	mul.f32 	%f82, %f11, %f76;
	sub.f32 	%f83, %f81, %f82;
	mul.f32 	%f84, %f7, %f76;
	fma.rn.f32 	%f85, %f11, %f74, %f84;
	ld.global.f32 	%f86, [%rd47+4];
	fma.rn.f32 	%f87, %f83, %f86, %f80;
	st.global.f32 	[%rd15], %f87;
	ld.global.f32 	%f88, [%rd49+4];
	fma.rn.f32 	%f89, %f85, %f88, %f87;
	st.global.f32 	[%rd15], %f89;
	mul.f32 	%f90, %f7, %f83;
	mul.f32 	%f91, %f11, %f85;
	sub.f32 	%f92, %f90, %f91;
	mul.f32 	%f93, %f7, %f85;
	fma.rn.f32 	%f94, %f11, %f83, %f93;
	ld.global.f32 	%f95, [%rd47+8];
	fma.rn.f32 	%f96, %f92, %f95, %f89;
	st.global.f32 	[%rd15], %f96;
	ld.global.f32 	%f97, [%rd49+8];
	fma.rn.f32 	%f98, %f94, %f97, %f96;
	st.global.f32 	[%rd15], %f98;
	mul.f32 	%f99, %f7, %f92;
	mul.f32 	%f100, %f11, %f94;
	sub.f32 	%f101, %f99, %f100;
	mul.f32 	%f102, %f7, %f94;
	fma.rn.f32 	%f103, %f11, %f92, %f102;
	ld.global.f32 	%f104, [%rd47+12];
	fma.rn.f32 	%f105, %f101, %f104, %f98;
	st.global.f32 	[%rd15], %f105;
	ld.global.f32 	%f106, [%rd49+12];
	fma.rn.f32 	%f107, %f103, %f106, %f105;
	st.global.f32 	[%rd15], %f107;
	mul.f32 	%f108, %f7, %f101;
	mul.f32 	%f109, %f11, %f103;
	sub.f32 	%f110, %f108, %f109;
	mul.f32 	%f111, %f7, %f103;
	fma.rn.f32 	%f112, %f11, %f101, %f111;
	ld.global.f32 	%f113, [%rd47+16];
	fma.rn.f32 	%f114, %f110, %f113, %f107;
	st.global.f32 	[%rd15], %f114;
	ld.global.f32 	%f115, [%rd49+16];
	fma.rn.f32 	%f116, %f112, %f115, %f114;
	st.global.f32 	[%rd15], %f116;
	mul.f32 	%f117, %f7, %f110;
	mul.f32 	%f118, %f11, %f112;
	sub.f32 	%f119, %f117, %f118;
	mul.f32 	%f120, %f7, %f112;
	fma.rn.f32 	%f121, %f11, %f110, %f120;
	ld.global.f32 	%f122, [%rd47+20];
	fma.rn.f32 	%f123, %f119, %f122, %f116;
	st.global.f32 	[%rd15], %f123;
	ld.global.f32 	%f124, [%rd49+20];
	fma.rn.f32 	%f125, %f121, %f124, %f123;
	st.global.f32 	[%rd15], %f125;
	mul.f32 	%f126, %f7, %f119;
	mul.f32 	%f127, %f11, %f121;
	sub.f32 	%f128, %f126, %f127;
	mul.f32 	%f129, %f7, %f121;
	fma.rn.f32 	%f130, %f11, %f119, %f129;
	ld.global.f32 	%f131, [%rd47+24];
	fma.rn.f32 	%f132, %f128, %f131, %f125;
	st.global.f32 	[%rd15], %f132;
	ld.global.f32 	%f133, [%rd49+24];
	fma.rn.f32 	%f134, %f130, %f133, %f132;
	st.global.f32 	[%rd15], %f134;
	mul.f32 	%f135, %f7, %f128;
	mul.f32 	%f136, %f11, %f130;
	sub.f32 	%f208, %f135, %f136;
	mul.f32 	%f137, %f7, %f130;
	fma.rn.f32 	%f207, %f11, %f128, %f137;
	ld.global.f32 	%f138, [%rd47+28];
	fma.rn.f32 	%f139, %f208, %f138, %f134;
	st.global.f32 	[%rd15], %f139;
	ld.global.f32 	%f140, [%rd49+28];
	fma.rn.f32 	%f206, %f207, %f140, %f139;
	st.global.f32 	[%rd15], %f206;
	add.s32 	%r134, %r132, 8;
	add.s32 	%r113, %r132, 7;
	setp.eq.s32 	%p22, %r113, %r6;
	mov.u32 	%r132, %r134;
	@%p22 bra 	$L__BB0_32;
	bra.uni 	$L__BB0_31;
$L__BB0_32:
	setp.eq.s32 	%p23, %r4, 0;
	@%p23 bra 	$L__BB0_40;
	add.s32 	%r114, %r4, -1;
	setp.lt.u32 	%p24, %r114, 3;
	@%p24 bra 	$L__BB0_35;
	mul.f32 	%f141, %f7, %f208;
	mul.f32 	%f142, %f11, %f207;
	sub.f32 	%f143, %f141, %f142;
	mul.f32 	%f144, %f7, %f207;
	fma.rn.f32 	%f145, %f11, %f208, %f144;
	add.s32 	%r115, %r40, %r134;
	mul.wide.s32 	%rd50, %r115, 4;
	add.s64 	%rd51, %rd1, %rd50;
	ld.global.f32 	%f146, [%rd51];
	fma.rn.f32 	%f147, %f143, %f146, %f206;
	st.global.f32 	[%rd15], %f147;
	add.s64 	%rd53, %rd51, %rd60;
	ld.global.f32 	%f148, [%rd53];
	fma.rn.f32 	%f149, %f145, %f148, %f147;
	st.global.f32 	[%rd15], %f149;
	mul.f32 	%f150, %f7, %f143;
	mul.f32 	%f151, %f11, %f145;
	sub.f32 	%f152, %f150, %f151;
	mul.f32 	%f153, %f7, %f145;
	fma.rn.f32 	%f154, %f11, %f143, %f153;
	ld.global.f32 	%f155, [%rd51+4];
	fma.rn.f32 	%f156, %f152, %f155, %f149;
	st.global.f32 	[%rd15], %f156;
	ld.global.f32 	%f157, [%rd53+4];
	fma.rn.f32 	%f158, %f154, %f157, %f156;
	st.global.f32 	[%rd15], %f158;
	mul.f32 	%f159, %f7, %f152;
	mul.f32 	%f160, %f11, %f154;
	sub.f32 	%f161, %f159, %f160;
	mul.f32 	%f162, %f7, %f154;
	fma.rn.f32 	%f163, %f11, %f152, %f162;
	ld.global.f32 	%f164, [%rd51+8];
	fma.rn.f32 	%f165, %f161, %f164, %f158;
	st.global.f32 	[%rd15], %f165;
	ld.global.f32 	%f166, [%rd53+8];
	fma.rn.f32 	%f167, %f163, %f166, %f165;
	st.global.f32 	[%rd15], %f167;
	mul.f32 	%f168, %f7, %f161;
	mul.f32 	%f169, %f11, %f163;
	sub.f32 	%f208, %f168, %f169;
	mul.f32 	%f170, %f7, %f163;
	fma.rn.f32 	%f207, %f11, %f161, %f170;
	ld.global.f32 	%f171, [%rd51+12];
	fma.rn.f32 	%f172, %f208, %f171, %f167;
	st.global.f32 	[%rd15], %f172;
	ld.global.f32 	%f173, [%rd53+12];
	fma.rn.f32 	%f206, %f207, %f173, %f172;
	st.global.f32 	[%rd15], %f206;
	add.s32 	%r134, %r134, 4;
$L__BB0_35:
	setp.eq.s32 	%p25, %r5, 0;
	@%p25 bra 	$L__BB0_40;
	setp.eq.s32 	%p26, %r5, 1;
	@%p26 bra 	$L__BB0_38;
	mul.f32 	%f174, %f7, %f208;
	mul.f32 	%f175, %f11, %f207;
	sub.f32 	%f176, %f174, %f175;
	mul.f32 	%f177, %f7, %f207;
	fma.rn.f32 	%f178, %f11, %f208, %f177;
	add.s32 	%r116, %r40, %r134;
	mul.wide.s32 	%rd54, %r116, 4;
	add.s64 	%rd55, %rd1, %rd54;
	ld.global.f32 	%f179, [%rd55];
	fma.rn.f32 	%f180, %f176, %f179, %f206;
	st.global.f32 	[%rd15], %f180;
	add.s64 	%rd57, %rd55, %rd60;
	ld.global.f32 	%f181, [%rd57];
	fma.rn.f32 	%f182, %f178, %f181, %f180;
	st.global.f32 	[%rd15], %f182;
	mul.f32 	%f183, %f7, %f176;
	mul.f32 	%f184, %f11, %f178;
	sub.f32 	%f208, %f183, %f184;
	mul.f32 	%f185, %f7, %f178;
	fma.rn.f32 	%f207, %f11, %f176, %f185;
	ld.global.f32 	%f186, [%rd55+4];
	fma.rn.f32 	%f187, %f208, %f186, %f182;
	st.global.f32 	[%rd15], %f187;
	ld.global.f32 	%f188, [%rd57+4];
	fma.rn.f32 	%f206, %f207, %f188, %f187;
	st.global.f32 	[%rd15], %f206;
	add.s32 	%r134, %r134, 2;
$L__BB0_38:
	setp.eq.s32 	%p27, %r7, 0;
	@%p27 bra 	$L__BB0_40;
	mul.f32 	%f189, %f7, %f208;
	mul.f32 	%f190, %f11, %f207;
	sub.f32 	%f191, %f189, %f190;
	mul.f32 	%f192, %f7, %f207;
	fma.rn.f32 	%f193, %f11, %f208, %f192;
	add.s32 	%r117, %r40, %r134;
	mul.wide.s32 	%rd58, %r117, 4;
	add.s64 	%rd59, %rd1, %rd58;
	ld.global.f32 	%f194, [%rd59];
	fma.rn.f32 	%f195, %f191, %f194, %f206;
	st.global.f32 	[%rd15], %f195;
	add.s64 	%rd61, %rd59, %rd60;
	ld.global.f32 	%f196, [%rd61];
	fma.rn.f32 	%f197, %f193, %f196, %f195;
	st.global.f32 	[%rd15], %f197;
$L__BB0_40:
	add.s32 	%r131, %r131, %r3;
	setp.lt.s32 	%p28, %r131, %r60;
	@%p28 bra 	$L__BB0_29;
	bra.uni 	$L__BB0_21;
$L__BB0_41:
	setp.lt.s32 	%p20, %r61, 1;
	@%p20 bra 	$L__BB0_21;
	mul.lo.s32 	%r108, %r61, %r60;
	mad.lo.s32 	%r50, %r108, %r122, -1;
	bra.uni 	$L__BB0_29;

}
	// .globl	_Z16ffkanGPUkernel_bILb1ELb0ELb0EEvPfS0_S0_S0_S0_S0_iiiiS0_S0_
.visible .entry _Z16ffkanGPUkernel_bILb1ELb0ELb0EEvPfS0_S0_S0_S0_S0_iiiiS0_S0_(
	.param .u64 .ptr .align 1 _Z16ffkanGPUkernel_bILb1ELb0ELb0EEvPfS0_S0_S0_S0_S0_iiiiS0_S0__param_0,
	.param .u64 .ptr .align 1 _Z16ffkanGPUkernel_bILb1ELb0ELb0EEvPfS0_S0_S0_S0_S0_iiiiS0_S0__param_1,
	.param .u64 .ptr .align 1 _Z16ffkanGPUkernel_bILb1ELb0ELb0EEvPfS0_S0_S0_S0_S0_iiiiS0_S0__param_2,
	.param .u64 .ptr .align 1 _Z16ffkanGPUkernel_bILb1ELb0ELb0EEvPfS0_S0_S0_S0_S0_iiiiS0_S0__param_3,
	.param .u64 .ptr .align 1 _Z16ffkanGPUkernel_bILb1ELb0ELb0EEvPfS0_S0_S0_S0_S0_iiiiS0_S0__param_4,
	.param .u64 .ptr .align 1 _Z16ffkanGPUkernel_bILb1ELb0ELb0EEvPfS0_S0_S0_S0_S0_iiiiS0_S0__param_5,
	.param .u32 _Z16ffkanGPUkernel_bILb1ELb0ELb0EEvPfS0_S0_S0_S0_S0_iiiiS0_S0__param_6,
	.param .u32 _Z16ffkanGPUkernel_bILb1ELb0ELb0EEvPfS0_S0_S0_S0_S0_iiiiS0_S0__param_7,
	.param .u32 _Z16ffkanGPUkernel_bILb1ELb0ELb0EEvPfS0_S0_S0_S0_S0_iiiiS0_S0__param_8,
	.param .u32 _Z16ffkanGPUkernel_bILb1ELb0ELb0EEvPfS0_S0_S0_S0_S0_iiiiS0_S0__param_9,
	.param .u64 .ptr .align 1 _Z16ffkanGPUkernel_bILb1ELb0ELb0EEvPfS0_S0_S0_S0_S0_iiiiS0_S0__param_10,
	.param .u64 .ptr .align 1 _Z16ffkanGPUkernel_bILb1ELb0ELb0EEvPfS0_S0_S0_S0_S0_iiiiS0_S0__param_11
)
{
	.reg .pred 	%p<5>;
	.reg .b32 	%r<14>;
	.reg .b32 	%f<4>;
	.reg .b64 	%rd<9>;

	ld.param.u64 	%rd3, [_Z16ffkanGPUkernel_bILb1ELb0ELb0EEvPfS0_S0_S0_S0_S0_iiiiS0_S0__param_5];
	ld.param.u32 	%r8, [_Z16ffkanGPUkernel_bILb1ELb0ELb0EEvPfS0_S0_S0_S0_S0_iiiiS0_S0__param_6];
	ld.param.u32 	%r9, [_Z16ffkanGPUkernel_bILb1ELb0ELb0EEvPfS0_S0_S0_S0_S0_iiiiS0_S0__param_8];
	ld.param.u64 	%rd4, [_Z16ffkanGPUkernel_bILb1ELb0ELb0EEvPfS0_S0_S0_S0_S0_iiiiS0_S0__param_11];
	setp.lt.s32 	%p1, %r8, 1;
	@%p1 bra 	$L__BB1_6;
	mov.u32 	%r1, %tid.x;
	mov.u32 	%r2, %ntid.x;
	cvta.to.global.u64 	%rd1, %rd4;
	cvta.to.global.u64 	%rd2, %rd3;
	mov.b32 	%r12, 0;
$L__BB1_2:
	setp.ge.s32 	%p2, %r1, %r9;
	@%p2 bra 	$L__BB1_5;
	mul.lo.s32 	%r4, %r12, %r9;
	mov.u32 	%r13, %r1;
$L__BB1_4:
	add.s32 	%r11, %r13, %r4;
	mul.wide.s32 	%rd5, %r11, 4;
	add.s64 	%rd6, %rd1, %rd5;
	ld.global.f32 	%f1, [%rd6];
	mul.wide.s32 	%rd7, %r13, 4;
	add.s64 	%rd8, %rd2, %rd7;
	ld.global.f32 	%f2, [%rd8];
	add.f32 	%f3, %f1, %f2;
	st.global.f32 	[%rd8], %f3;
	add.s32 	%r13, %r13, %r2;
	setp.lt.s32 	%p3, %r13, %r9;
	@%p3 bra 	$L__BB1_4;
$L__BB1_5:
	add.s32 	%r12, %r12, 1;
	setp.ne.s32 	%p4, %r12, %r8;
	@%p4 bra 	$L__BB1_2;
$L__BB1_6:
	ret;

}
	// .globl	_Z16ffkanGPUkernel_bILb0ELb1ELb1EEvPfS0_S0_S0_S0_S0_iiiiS0_S0_
.visible .entry _Z16ffkanGPUkernel_bILb0ELb1ELb1EEvPfS0_S0_S0_S0_S0_iiiiS0_S0_(
	.param .u64 .ptr .align 1 _Z16ffkanGPUkernel_bILb0ELb1ELb1EEvPfS0_S0_S0_S0_S0_iiiiS0_S0__param_0,
	.param .u64 .ptr .align 1 _Z16ffkanGPUkernel_bILb0ELb1ELb1EEvPfS0_S0_S0_S0_S0_iiiiS0_S0__param_1,
	.param .u64 .ptr .align 1 _Z16ffkanGPUkernel_bILb0ELb1ELb1EEvPfS0_S0_S0_S0_S0_iiiiS0_S0__param_2,
	.param .u64 .ptr .align 1 _Z16ffkanGPUkernel_bILb0ELb1ELb1EEvPfS0_S0_S0_S0_S0_iiiiS0_S0__param_3,
	.param .u64 .ptr .align 1 _Z16ffkanGPUkernel_bILb0ELb1ELb1EEvPfS0_S0_S0_S0_S0_iiiiS0_S0__param_4,
	.param .u64 .ptr .align 1 _Z16ffkanGPUkernel_bILb0ELb1ELb1EEvPfS0_S0_S0_S0_S0_iiiiS0_S0__param_5,
	.param .u32 _Z16ffkanGPUkernel_bILb0ELb1ELb1EEvPfS0_S0_S0_S0_S0_iiiiS0_S0__param_6,
	.param .u32 _Z16ffkanGPUkernel_bILb0ELb1ELb1EEvPfS0_S0_S0_S0_S0_iiiiS0_S0__param_7,
	.param .u32 _Z16ffkanGPUkernel_bILb0ELb1ELb1EEvPfS0_S0_S0_S0_S0_iiiiS0_S0__param_8,
	.param .u32 _Z16ffkanGPUkernel_bILb0ELb1ELb1EEvPfS0_S0_S0_S0_S0_iiiiS0_S0__param_9,
	.param .u64 .ptr .align 1 _Z16ffkanGPUkernel_bILb0ELb1ELb1EEvPfS0_S0_S0_S0_S0_iiiiS0_S0__param_10,
	.param .u64 .ptr .align 1 _Z16ffkanGPUkernel_bILb0ELb1ELb1EEvPfS0_S0_S0_S0_S0_iiiiS0_S0__param_11
)
{
	.local .align 4 .b8 	__local_depot2[28];
	.reg .b64 	%SP;
	.reg .b64 	%SPL;
	.reg .pred 	%p<37>;
	.reg .b32 	%r<156>;
	.reg .b32 	%f<234>;
	.reg .b64 	%rd<96>;
	.reg .b64 	%fd<5>;

	mov.u64 	%SPL, __local_depot2;
	ld.param.u64 	%rd24, [_Z16ffkanGPUkernel_bILb0ELb1ELb1EEvPfS0_S0_S0_S0_S0_iiiiS0_S0__param_0];
	ld.param.u64 	%rd27, [_Z16ffkanGPUkernel_bILb0ELb1ELb1EEvPfS0_S0_S0_S0_S0_iiiiS0_S0__param_2];
	ld.param.u64 	%rd28, [_Z16ffkanGPUkernel_bILb0ELb1ELb1EEvPfS0_S0_S0_S0_S0_iiiiS0_S0__param_3];
	ld.param.u32 	%r62, [_Z16ffkanGPUkernel_bILb0ELb1ELb1EEvPfS0_S0_S0_S0_S0_iiiiS0_S0__param_6];
	ld.param.u32 	%r63, [_Z16ffkanGPUkernel_bILb0ELb1ELb1EEvPfS0_S0_S0_S0_S0_iiiiS0_S0__param_7];
	ld.param.u32 	%r64, [_Z16ffkanGPUkernel_bILb0ELb1ELb1EEvPfS0_S0_S0_S0_S0_iiiiS0_S0__param_8];
	ld.param.u32 	%r65, [_Z16ffkanGPUkernel_bILb0ELb1ELb1EEvPfS0_S0_S0_S0_S0_iiiiS0_S0__param_9];
	ld.param.u64 	%rd26, [_Z16ffkanGPUkernel_bILb0ELb1ELb1EEvPfS0_S0_S0_S0_S0_iiiiS0_S0__param_11];
	cvta.to.global.u64 	%rd1, %rd27;
	cvta.to.global.u64 	%rd2, %rd28;
	cvta.to.global.u64 	%rd3, %rd24;
	add.u64 	%rd4, %SPL, 0;
	add.u64 	%rd5, %SPL, 0;
	setp.lt.s32 	%p2, %r62, 1;
	@%p2 bra 	$L__BB2_13;
	mov.u32 	%r1, %tid.x;
	setp.gt.s32 	%p3, %r64, 0;
	mov.u32 	%r2, %ntid.x;
	@%p3 bra 	$L__BB2_14;
	mov.b32 	%r152, 0;
	mov.u64 	%rd41, __cudart_i2opi_f;
$L__BB2_3:
	setp.ge.s32 	%p4, %r1, %r63;
	@%p4 bra 	$L__BB2_12;
	mul.lo.s32 	%r52, %r152, %r63;
	mov.u32 	%r153, %r1;
$L__BB2_5:
	add.s32 	%r67, %r153, %r52;
	mul.wide.s32 	%rd31, %r67, 4;
	add.s64 	%rd32, %rd3, %rd31;
	ld.global.f32 	%f22, [%rd32];
	abs.f32 	%f23, %f22;
	setp.ltu.f32 	%p5, %f23, 0f47CE4780;
	setp.eq.f32 	%p6, %f23, 0f7F800000;
	or.pred  	%p1, %p5, %p6;
	@%p1 bra 	$L__BB2_8;
	mov.b32 	%r69, %f22;
	shl.b32 	%r70, %r69, 8;
	or.b32  	%r54, %r70, -2147483648;
	mov.b64 	%rd94, 0;
	mov.b32 	%r154, 0;
$L__BB2_7:
	.pragma "nounroll";
	mul.wide.u32 	%rd34, %r154, 4;
	add.s64 	%rd36, %rd41, %rd34;
	ld.global.nc.u32 	%r71, [%rd36];
	mad.wide.u32 	%rd37, %r71, %r54, %rd94;
	shr.u64 	%rd94, %rd37, 32;
	add.s64 	%rd38, %rd5, %rd34;
	st.local.u32 	[%rd38], %rd37;
	add.s32 	%r154, %r154, 1;
	setp.ne.s32 	%p7, %r154, 6;
	@%p7 bra 	$L__BB2_7;
$L__BB2_8:
	@%p1 bra 	$L__BB2_11;
	mov.b32 	%r73, %f22;
	shl.b32 	%r74, %r73, 8;
	or.b32  	%r57, %r74, -2147483648;
	mov.b64 	%rd95, 0;
	mov.b32 	%r155, 0;
$L__BB2_10:
	.pragma "nounroll";
	mul.wide.u32 	%rd40, %r155, 4;
	add.s64 	%rd42, %rd41, %rd40;
	ld.global.nc.u32 	%r75, [%rd42];
	mad.wide.u32 	%rd43, %r75, %r57, %rd95;
	shr.u64 	%rd95, %rd43, 32;
	add.s64 	%rd44, %rd4, %rd40;
	st.local.u32 	[%rd44], %rd43;
	add.s32 	%r155, %r155, 1;
	setp.ne.s32 	%p8, %r155, 6;
	@%p8 bra 	$L__BB2_10;
$L__BB2_11:
	add.s32 	%r153, %r153, %r2;
	setp.lt.s32 	%p9, %r153, %r63;
	@%p9 bra 	$L__BB2_5;
$L__BB2_12:
	add.s32 	%r152, %r152, 1;
	setp.ne.s32 	%p10, %r152, %r62;
	@%p10 bra 	$L__BB2_3;
$L__BB2_13:
	ret;
$L__BB2_14:
	and.b32  	%r3, %r65, 3;
	and.b32  	%r4, %r65, 2147483644;
	and.b32  	%r5, %r65, 1;
	cvta.to.global.u64 	%rd6, %rd26;
	mov.b32 	%r138, 0;
$L__BB2_15:
	mov.u32 	%r139, %tid.x;
	setp.lt.s32 	%p11, %r139, %r63;
	@%p11 bra 	$L__BB2_17;
$L__BB2_16:
	add.s32 	%r138, %r138, 1;
	setp.eq.s32 	%p36, %r138, %r62;
	@%p36 bra 	$L__BB2_13;
	bra.uni 	$L__BB2_15;
$L__BB2_17:
	mul.lo.s32 	%r9, %r138, %r64;
$L__BB2_18:
	ld.param.u64 	%rd88, [_Z16ffkanGPUkernel_bILb0ELb1ELb1EEvPfS0_S0_S0_S0_S0_iiiiS0_S0__param_0];
	mad.lo.s32 	%r11, %r138, %r63, %r139;
	cvta.to.global.u64 	%rd45, %rd88;
	mul.wide.s32 	%rd46, %r11, 4;
	add.s64 	%rd47, %rd45, %rd46;
	ld.global.f32 	%f1, [%rd47];
	mul.f32 	%f24, %f1, 0f3F22F983;
	cvt.rni.s32.f32 	%r147, %f24;
	cvt.rn.f32.s32 	%f25, %r147;
	fma.rn.f32 	%f26, %f25, 0fBFC90FDA, %f1;
	fma.rn.f32 	%f27, %f25, 0fB3A22168, %f26;
	fma.rn.f32 	%f227, %f25, 0fA7C234C5, %f27;
	abs.f32 	%f3, %f1;
	setp.ltu.f32 	%p12, %f3, 0f47CE4780;
	mov.u32 	%r143, %r147;
	mov.f32 	%f226, %f227;
	@%p12 bra 	$L__BB2_26;
	setp.eq.f32 	%p13, %f3, 0f7F800000;
	@%p13 bra 	$L__BB2_25;
	mov.b32 	%r13, %f1;
	shl.b32 	%r78, %r13, 8;
	or.b32  	%r14, %r78, -2147483648;
	mov.b64 	%rd92, 0;
	mov.b32 	%r140, 0;
	mov.u64 	%rd90, __cudart_i2opi_f;
	mov.u64 	%rd91, %rd5;
$L__BB2_21:
	.pragma "nounroll";
	ld.global.nc.u32 	%r79, [%rd90];
	mad.wide.u32 	%rd50, %r79, %r14, %rd92;
	shr.u64 	%rd92, %rd50, 32;
	st.local.u32 	[%rd91], %rd50;
	add.s32 	%r140, %r140, 1;
	add.s64 	%rd91, %rd91, 4;
	add.s64 	%rd90, %rd90, 4;
	setp.ne.s32 	%p14, %r140, 6;
	@%p14 bra 	$L__BB2_21;
	shr.u32 	%r80, %r13, 23;
	st.local.u32 	[%rd5+24], %rd92;
	and.b32  	%r17, %r80, 31;
	and.b32  	%r81, %r80, 224;
	add.s32 	%r82, %r81, -128;
	shr.u32 	%r83, %r82, 5;
	mul.wide.u32 	%rd51, %r83, 4;
	sub.s64 	%rd13, %rd5, %rd51;
	ld.local.u32 	%r141, [%rd13+24];
	ld.local.u32 	%r142, [%rd13+20];
	setp.eq.s32 	%p15, %r17, 0;
	@%p15 bra 	$L__BB2_24;
	shf.l.wrap.b32 	%r141, %r142, %r141, %r17;
	ld.local.u32 	%r84, [%rd13+16];
	shf.l.wrap.b32 	%r142, %r84, %r142, %r17;
$L__BB2_24:
	shr.u32 	%r85, %r141, 30;
	shf.l.wrap.b32 	%r86, %r142, %r141, 2;
	shl.b32 	%r87, %r142, 2;
	shr.u32 	%r88, %r86, 31;
	add.s32 	%r89, %r88, %r85;
	neg.s32 	%r90, %r89;
	setp.lt.s32 	%p16, %r13, 0;
	selp.b32 	%r143, %r90, %r89, %p16;
	xor.b32  	%r91, %r86, %r13;
	shr.s32 	%r92, %r86, 31;
	xor.b32  	%r93, %r92, %r86;
	xor.b32  	%r94, %r92, %r87;
	cvt.u64.u32 	%rd52, %r93;
	shl.b64 	%rd53, %rd52, 32;
	cvt.u64.u32 	%rd54, %r94;
	or.b64  	%rd55, %rd53, %rd54;
	cvt.rn.f64.s64 	%fd1, %rd55;
	mul.f64 	%fd2, %fd1, 0d3BF921FB54442D19;
	cvt.rn.f32.f64 	%f28, %fd2;
	neg.f32 	%f29, %f28;
	setp.lt.s32 	%p17, %r91, 0;
	selp.f32 	%f226, %f29, %f28, %p17;
	bra.uni 	$L__BB2_26;
$L__BB2_25:
	mov.f32 	%f30, 0f00000000;
	mul.rn.f32 	%f226, %f1, %f30;
	mov.b32 	%r143, 0;
$L__BB2_26:
	setp.ltu.f32 	%p18, %f3, 0f47CE4780;
	add.s32 	%r96, %r143, 1;
	mul.rn.f32 	%f31, %f226, %f226;
	and.b32  	%r97, %r143, 1;
	setp.eq.b32 	%p19, %r97, 1;
	selp.f32 	%f32, %f226, 0f3F800000, %p19;
	fma.rn.f32 	%f33, %f31, %f32, 0f00000000;
	fma.rn.f32 	%f34, %f31, 0f37CBAC00, 0fBAB607ED;
	selp.f32 	%f35, 0fB94D4153, %f34, %p19;
	selp.f32 	%f36, 0f3C0885E4, 0f3D2AAABB, %p19;
	fma.rn.f32 	%f37, %f35, %f31, %f36;
	selp.f32 	%f38, 0fBE2AAAA8, 0fBEFFFFFF, %p19;
	fma.rn.f32 	%f39, %f37, %f31, %f38;
	fma.rn.f32 	%f40, %f39, %f33, %f32;
	and.b32  	%r98, %r96, 2;
	setp.eq.s32 	%p20, %r98, 0;
	mov.f32 	%f41, 0f00000000;
	sub.f32 	%f42, %f41, %f40;
	selp.f32 	%f7, %f40, %f42, %p20;
	@%p18 bra 	$L__BB2_34;
	setp.eq.f32 	%p21, %f3, 0f7F800000;
	@%p21 bra 	$L__BB2_33;
	mov.b32 	%r26, %f1;
	shl.b32 	%r100, %r26, 8;
	or.b32  	%r27, %r100, -2147483648;
	mov.b64 	%rd93, 0;
	mov.b32 	%r144, 0;
$L__BB2_29:
	.pragma "nounroll";
	mul.wide.u32 	%rd57, %r144, 4;
	mov.u64 	%rd58, __cudart_i2opi_f;
	add.s64 	%rd59, %rd58, %rd57;
	ld.global.nc.u32 	%r101, [%rd59];
	mad.wide.u32 	%rd60, %r101, %r27, %rd93;
	shr.u64 	%rd93, %rd60, 32;
	add.s64 	%rd61, %rd4, %rd57;
	st.local.u32 	[%rd61], %rd60;
	add.s32 	%r144, %r144, 1;
	setp.ne.s32 	%p22, %r144, 6;
	@%p22 bra 	$L__BB2_29;
	shr.u32 	%r102, %r26, 23;
	st.local.u32 	[%rd4+24], %rd93;
	and.b32  	%r30, %r102, 31;
	and.b32  	%r103, %r102, 224;
	add.s32 	%r104, %r103, -128;
	shr.u32 	%r105, %r104, 5;
	mul.wide.u32 	%rd62, %r105, 4;
	sub.s64 	%rd16, %rd4, %rd62;
	ld.local.u32 	%r145, [%rd16+24];
	ld.local.u32 	%r146, [%rd16+20];
	setp.eq.s32 	%p23, %r30, 0;
	@%p23 bra 	$L__BB2_32;
	shf.l.wrap.b32 	%r145, %r146, %r145, %r30;
	ld.local.u32 	%r106, [%rd16+16];
	shf.l.wrap.b32 	%r146, %r106, %r146, %r30;
$L__BB2_32:
	shr.u32 	%r107, %r145, 30;
	shf.l.wrap.b32 	%r108, %r146, %r145, 2;
	shl.b32 	%r109, %r146, 2;
	shr.u32 	%r110, %r108, 31;
	add.s32 	%r111, %r110, %r107;
	neg.s32 	%r112, %r111;
	setp.lt.s32 	%p24, %r26, 0;
	selp.b32 	%r147, %r112, %r111, %p24;
	xor.b32  	%r113, %r108, %r26;
	shr.s32 	%r114, %r108, 31;
	xor.b32  	%r115, %r114, %r108;
	xor.b32  	%r116, %r114, %r109;
	cvt.u64.u32 	%rd63, %r115;
	shl.b64 	%rd64, %rd63, 32;
	cvt.u64.u32 	%rd65, %r116;
	or.b64  	%rd66, %rd64, %rd65;
	cvt.rn.f64.s64 	%fd3, %rd66;
	mul.f64 	%fd4, %fd3, 0d3BF921FB54442D19;
	cvt.rn.f32.f64 	%f43, %fd4;
	neg.f32 	%f44, %f43;
	setp.lt.s32 	%p25, %r113, 0;
	selp.f32 	%f227, %f44, %f43, %p25;
	bra.uni 	$L__BB2_34;
$L__BB2_33:
	mov.f32 	%f45, 0f00000000;
	mul.rn.f32 	%f227, %f1, %f45;
	mov.b32 	%r147, 0;
$L__BB2_34:
	cvt.s64.s32 	%rd17, %r11;
	setp.lt.s32 	%p26, %r65, 1;
	mul.rn.f32 	%f46, %f227, %f227;
	and.b32  	%r118, %r147, 1;
	setp.eq.b32 	%p27, %r118, 1;
	selp.f32 	%f47, 0f3F800000, %f227, %p27;
	fma.rn.f32 	%f48, %f46, %f47, 0f00000000;
	fma.rn.f32 	%f49, %f46, 0f37CBAC00, 0fBAB607ED;
	selp.f32 	%f50, %f49, 0fB94D4153, %p27;
	selp.f32 	%f51, 0f3D2AAABB, 0f3C0885E4, %p27;
	fma.rn.f32 	%f52, %f50, %f46, %f51;
	selp.f32 	%f53, 0fBEFFFFFF, 0fBE2AAAA8, %p27;
	fma.rn.f32 	%f54, %f52, %f46, %f53;
	fma.rn.f32 	%f55, %f54, %f48, %f47;
	and.b32  	%r119, %r147, 2;
	setp.eq.s32 	%p28, %r119, 0;
	mov.f32 	%f56, 0f00000000;
	sub.f32 	%f57, %f56, %f55;
	selp.f32 	%f11, %f55, %f57, %p28;
	@%p26 bra 	$L__BB2_45;
	ld.param.u64 	%rd89, [_Z16ffkanGPUkernel_bILb0ELb1ELb1EEvPfS0_S0_S0_S0_S0_iiiiS0_S0__param_1];
	mul.lo.s32 	%r121, %r65, %r64;
	cvta.to.global.u64 	%rd67, %rd89;
	shl.b64 	%rd68, %rd17, 2;
	add.s64 	%rd18, %rd67, %rd68;
	mad.lo.s32 	%r39, %r121, %r139, -1;
	mul.lo.s32 	%r122, %r64, %r63;
	mad.lo.s32 	%r40, %r122, %r65, %r39;
	mov.b32 	%r148, 0;
$L__BB2_36:
	setp.lt.u32 	%p29, %r65, 4;
	add.s32 	%r124, %r148, %r9;
	mul.wide.u32 	%rd69, %r124, 4;
	add.s64 	%rd19, %rd6, %rd69;
	mul.lo.s32 	%r125, %r148, %r65;
	add.s32 	%r42, %r40, %r125;
	add.s32 	%r43, %r39, %r125;
	mov.f32 	%f231, 0f3F800000;
	mov.f32 	%f230, 0f00000000;
	mov.b32 	%r150, 1;
	@%p29 bra 	$L__BB2_39;
	mov.f32 	%f231, 0f3F800000;
	mov.f32 	%f230, 0f00000000;
	mov.b32 	%r150, 1;
$L__BB2_38:
	.pragma "nounroll";
	mul.f32 	%f62, %f7, %f231;
	mul.f32 	%f63, %f11, %f230;
	sub.f32 	%f64, %f62, %f63;
	mul.f32 	%f65, %f7, %f230;
	fma.rn.f32 	%f66, %f11, %f231, %f65;
	ld.global.f32 	%f67, [%rd19];
	add.s32 	%r127, %r42, %r150;
	mul.wide.s32 	%rd70, %r127, 4;
	add.s64 	%rd71, %rd2, %rd70;
	ld.global.f32 	%f68, [%rd71];
	fma.rn.f32 	%f69, %f66, %f67, %f68;
	st.global.f32 	[%rd71], %f69;
	ld.global.f32 	%f70, [%rd19];
	add.s32 	%r128, %r43, %r150;
	mul.wide.s32 	%rd72, %r128, 4;
	add.s64 	%rd73, %rd2, %rd72;
	ld.global.f32 	%f71, [%rd73];
	fma.rn.f32 	%f72, %f64, %f70, %f71;
	st.global.f32 	[%rd73], %f72;
	add.s64 	%rd74, %rd1, %rd70;
	ld.global.f32 	%f73, [%rd74];
	ld.global.f32 	%f74, [%rd19];
	mul.f32 	%f75, %f73, %f74;
	add.s64 	%rd75, %rd1, %rd72;
	ld.global.f32 	%f76, [%rd75];
	mul.f32 	%f77, %f74, %f76;
	cvt.rn.f32.u32 	%f78, %r150;
	mul.f32 	%f79, %f64, %f78;
	mul.f32 	%f80, %f79, %f75;
	mul.f32 	%f81, %f66, %f78;
	mul.f32 	%f82, %f81, %f77;
	sub.f32 	%f83, %f80, %f82;
	ld.global.f32 	%f84, [%rd18];
	add.f32 	%f85, %f84, %f83;
	st.global.f32 	[%rd18], %f85;
	add.s32 	%r129, %r150, 1;
	mul.f32 	%f86, %f7, %f64;
	mul.f32 	%f87, %f11, %f66;
	sub.f32 	%f88, %f86, %f87;
	mul.f32 	%f89, %f7, %f66;
	fma.rn.f32 	%f90, %f11, %f64, %f89;
	ld.global.f32 	%f91, [%rd19];
	ld.global.f32 	%f92, [%rd71+4];
	fma.rn.f32 	%f93, %f90, %f91, %f92;
	st.global.f32 	[%rd71+4], %f93;
	ld.global.f32 	%f94, [%rd19];
	ld.global.f32 	%f95, [%rd73+4];
	fma.rn.f32 	%f96, %f88, %f94, %f95;
	st.global.f32 	[%rd73+4], %f96;
	ld.global.f32 	%f97, [%rd74+4];
	ld.global.f32 	%f98, [%rd19];
	mul.f32 	%f99, %f97, %f98;
	ld.global.f32 	%f100, [%rd75+4];
	mul.f32 	%f101, %f98, %f100;
	cvt.rn.f32.u32 	%f102, %r129;
	mul.f32 	%f103, %f88, %f102;
	mul.f32 	%f104, %f103, %f99;
	mul.f32 	%f105, %f90, %f102;
	mul.f32 	%f106, %f105, %f101;
	sub.f32 	%f107, %f104, %f106;
	ld.global.f32 	%f108, [%rd18];
	add.f32 	%f109, %f108, %f107;
	st.global.f32 	[%rd18], %f109;
	add.s32 	%r130, %r150, 2;
	mul.f32 	%f110, %f7, %f88;
	mul.f32 	%f111, %f11, %f90;
	sub.f32 	%f112, %f110, %f111;
	mul.f32 	%f113, %f7, %f90;
	fma.rn.f32 	%f114, %f11, %f88, %f113;
	ld.global.f32 	%f115, [%rd19];
	ld.global.f32 	%f116, [%rd71+8];
	fma.rn.f32 	%f117, %f114, %f115, %f116;
	st.global.f32 	[%rd71+8], %f117;
	ld.global.f32 	%f118, [%rd19];
	ld.global.f32 	%f119, [%rd73+8];
	fma.rn.f32 	%f120, %f112, %f118, %f119;
	st.global.f32 	[%rd73+8], %f120;
	ld.global.f32 	%f121, [%rd74+8];
	ld.global.f32 	%f122, [%rd19];
	mul.f32 	%f123, %f121, %f122;
	ld.global.f32 	%f124, [%rd75+8];
	mul.f32 	%f125, %f122, %f124;
	cvt.rn.f32.u32 	%f126, %r130;
	mul.f32 	%f127, %f112, %f126;
	mul.f32 	%f128, %f127, %f123;
	mul.f32 	%f129, %f114, %f126;
	mul.f32 	%f130, %f129, %f125;
	sub.f32 	%f131, %f128, %f130;
	ld.global.f32 	%f132, [%rd18];
	add.f32 	%f133, %f132, %f131;
	st.global.f32 	[%rd18], %f133;
	add.s32 	%r131, %r150, 3;
	mul.f32 	%f134, %f7, %f112;
	mul.f32 	%f135, %f11, %f114;
	sub.f32 	%f231, %f134, %f135;
	mul.f32 	%f136, %f7, %f114;
	fma.rn.f32 	%f230, %f11, %f112, %f136;
	ld.global.f32 	%f137, [%rd19];
	ld.global.f32 	%f138, [%rd71+12];
	fma.rn.f32 	%f139, %f230, %f137, %f138;
	st.global.f32 	[%rd71+12], %f139;
	ld.global.f32 	%f140, [%rd19];
	ld.global.f32 	%f141, [%rd73+12];
	fma.rn.f32 	%f142, %f231, %f140, %f141;
	st.global.f32 	[%rd73+12], %f142;
	ld.global.f32 	%f143, [%rd74+12];
	ld.global.f32 	%f144, [%rd19];
	mul.f32 	%f145, %f143, %f144;
	ld.global.f32 	%f146, [%rd75+12];
	mul.f32 	%f147, %f144, %f146;
	cvt.rn.f32.u32 	%f148, %r131;
	mul.f32 	%f149, %f231, %f148;
	mul.f32 	%f150, %f149, %f145;
	mul.f32 	%f151, %f230, %f148;
	mul.f32 	%f152, %f151, %f147;
	sub.f32 	%f153, %f150, %f152;
	ld.global.f32 	%f154, [%rd18];
	add.f32 	%f155, %f154, %f153;
	st.global.f32 	[%rd18], %f155;
	add.s32 	%r150, %r150, 4;
	setp.ne.s32 	%p30, %r131, %r4;
	@%p30 bra 	$L__BB2_38;
$L__BB2_39:
	setp.eq.s32 	%p31, %r3, 0;
	@%p31 bra 	$L__BB2_44;
	setp.eq.s32 	%p32, %r3, 1;
	@%p32 bra 	$L__BB2_42;
	mul.f32 	%f156, %f7, %f231;
	mul.f32 	%f157, %f11, %f230;
	sub.f32 	%f158, %f156, %f157;
	mul.f32 	%f159, %f7, %f230;
	fma.rn.f32 	%f160, %f11, %f231, %f159;
	ld.global.f32 	%f161, [%rd19];
	add.s32 	%r132, %r42, %r150;
	mul.wide.s32 	%rd76, %r132, 4;
	add.s64 	%rd77, %rd2, %rd76;
	ld.global.f32 	%f162, [%rd77];
	fma.rn.f32 	%f163, %f160, %f161, %f162;
	st.global.f32 	[%rd77], %f163;
	ld.global.f32 	%f164, [%rd19];
	add.s32 	%r133, %r43, %r150;
	mul.wide.s32 	%rd78, %r133, 4;
	add.s64 	%rd79, %rd2, %rd78;
	ld.global.f32 	%f165, [%rd79];
	fma.rn.f32 	%f166, %f158, %f164, %f165;
	st.global.f32 	[%rd79], %f166;
	add.s64 	%rd80, %rd1, %rd76;
	ld.global.f32 	%f167, [%rd80];
	ld.global.f32 	%f168, [%rd19];
	mul.f32 	%f169, %f167, %f168;
	add.s64 	%rd81, %rd1, %rd78;
	ld.global.f32 	%f170, [%rd81];
	mul.f32 	%f171, %f168, %f170;
	cvt.rn.f32.u32 	%f172, %r150;
	mul.f32 	%f173, %f158, %f172;
	mul.f32 	%f174, %f173, %f169;
	mul.f32 	%f175, %f160, %f172;
	mul.f32 	%f176, %f175, %f171;
	sub.f32 	%f177, %f174, %f176;
	ld.global.f32 	%f178, [%rd18];
	add.f32 	%f179, %f178, %f177;
	st.global.f32 	[%rd18], %f179;
	add.s32 	%r134, %r150, 1;
	mul.f32 	%f180, %f7, %f158;
	mul.f32 	%f181, %f11, %f160;
	sub.f32 	%f231, %f180, %f181;
	mul.f32 	%f182, %f7, %f160;
	fma.rn.f32 	%f230, %f11, %f158, %f182;
	ld.global.f32 	%f183, [%rd19];
	ld.global.f32 	%f184, [%rd77+4];
	fma.rn.f32 	%f185, %f230, %f183, %f184;
	st.global.f32 	[%rd77+4], %f185;
	ld.global.f32 	%f186, [%rd19];
	ld.global.f32 	%f187, [%rd79+4];
	fma.rn.f32 	%f188, %f231, %f186, %f187;
	st.global.f32 	[%rd79+4], %f188;
	ld.global.f32 	%f189, [%rd80+4];
	ld.global.f32 	%f190, [%rd19];
	mul.f32 	%f191, %f189, %f190;
	ld.global.f32 	%f192, [%rd81+4];
	mul.f32 	%f193, %f190, %f192;
	cvt.rn.f32.u32 	%f194, %r134;
	mul.f32 	%f195, %f231, %f194;
	mul.f32 	%f196, %f195, %f191;
	mul.f32 	%f197, %f230, %f194;
	mul.f32 	%f198, %f197, %f193;
	sub.f32 	%f199, %f196, %f198;
	ld.global.f32 	%f200, [%rd18];
	add.f32 	%f201, %f200, %f199;
	st.global.f32 	[%rd18], %f201;
	add.s32 	%r150, %r150, 2;
$L__BB2_42:
	setp.eq.s32 	%p33, %r5, 0;
	@%p33 bra 	$L__BB2_44;
	mul.f32 	%f202, %f7, %f231;
	mul.f32 	%f203, %f11, %f230;
	sub.f32 	%f204, %f202, %f203;
	mul.f32 	%f205, %f7, %f230;
	fma.rn.f32 	%f206, %f11, %f231, %f205;
	ld.global.f32 	%f207, [%rd19];
	add.s32 	%r135, %r42, %r150;
	mul.wide.s32 	%rd82, %r135, 4;
	add.s64 	%rd83, %rd2, %rd82;
	ld.global.f32 	%f208, [%rd83];
	fma.rn.f32 	%f209, %f206, %f207, %f208;
	st.global.f32 	[%rd83], %f209;
	ld.global.f32 	%f210, [%rd19];
	add.s32 	%r136, %r43, %r150;
	mul.wide.s32 	%rd84, %r136, 4;
	add.s64 	%rd85, %rd2, %rd84;
	ld.global.f32 	%f211, [%rd85];
	fma.rn.f32 	%f212, %f204, %f210, %f211;
	st.global.f32 	[%rd85], %f212;
	add.s64 	%rd86, %rd1, %rd82;
	ld.global.f32 	%f213, [%rd86];
	ld.global.f32 	%f214, [%rd19];
	mul.f32 	%f215, %f213, %f214;
	add.s64 	%rd87, %rd1, %rd84;
	ld.global.f32 	%f216, [%rd87];
	mul.f32 	%f217, %f214, %f216;
	cvt.rn.f32.u32 	%f218, %r150;
	mul.f32 	%f219, %f204, %f218;
	mul.f32 	%f220, %f219, %f215;
	mul.f32 	%f221, %f206, %f218;
	mul.f32 	%f222, %f221, %f217;
	sub.f32 	%f223, %f220, %f222;
	ld.global.f32 	%f224, [%rd18];
	add.f32 	%f225, %f224, %f223;
	st.global.f32 	[%rd18], %f225;
$L__BB2_44:
	add.s32 	%r148, %r148, 1;
	setp.ne.s32 	%p34, %r148, %r64;
	@%p34 bra 	$L__BB2_36;
$L__BB2_45:
	mov.u32 	%r137, %ntid.x;
	add.s32 	%r139, %r139, %r137;
	setp.lt.s32 	%p35, %r139, %r63;
	@%p35 bra 	$L__BB2_18;
	bra.uni 	$L__BB2_16;

}


// ===== COMPILED SASS (sm_100) =====

	.target	sm_100

	.elftype	@"ET_EXEC"


//--------------------- .note.nv.tkinfo           --------------------------
	.section	.note.nv.tkinfo,"",@"SHT_NOTE"
	.sectionflags	@"SHF_NOTE_NV_TKINFO"
	.tkinfo
        /*0018*/ 	.word	0x00000002
        /*0030*/ 	.string	""
        /*0030*/ 	.string	"ptxas"
        /*0030*/ 	.string	"Cuda compilation tools, release 13.0, V13.0.88"
        /*0030*/ 	.string	"Build cuda_13.0.r13.0/compiler.36424714_0"
        /*0030*/ 	.string	"-arch sm_100 -m 64 "



//--------------------- .note.nv.cuinfo           --------------------------
	.section	.note.nv.cuinfo,"",@"SHT_NOTE"
	.sectionflags	@"SHF_NOTE_NV_CUINFO"
        /*0018*/ 	.short	0x0002
        /*001a*/ 	.short	0x0064
        /*001c*/ 	.short	0x0082
	.zero		2


//--------------------- .nv.info                  --------------------------
	.section	.nv.info,"",@"SHT_CUDA_INFO"
	.align	4


	//----- nvinfo : EIATTR_REGCOUNT
	.align		4
        /*0000*/ 	.byte	0x04, 0x2f
        /*0002*/ 	.short	(.L_2 - .L_1)
	.align		4
.L_1:
        /*0004*/ 	.word	index@(_Z14ffkanGPUkernelPfS_S_iiiiS_)
        /*0008*/ 	.word	0x00000020


	//----- nvinfo : EIATTR_FRAME_SIZE
	.align		4
.L_2:
        /*000c*/ 	.byte	0x04, 0x11
        /*000e*/ 	.short	(.L_4 - .L_3)
	.align		4
.L_3:
        /*0010*/ 	.word	index@(_Z14ffkanGPUkernelPfS_S_iiiiS_)
        /*0014*/ 	.word	0x00000000


	//----- nvinfo : EIATTR_REGCOUNT
	.align		4
.L_4:
        /*0018*/ 	.byte	0x04, 0x2f
        /*001a*/ 	.short	(.L_6 - .L_5)
	.align		4
.L_5:
        /*001c*/ 	.word	index@(_Z16ffkanGPUkernel_bILb1ELb0ELb0EEvPfS0_S0_S0_S0_S0_iiiiS0_S0_)
        /*0020*/ 	.word	0x00000010


	//----- nvinfo : EIATTR_FRAME_SIZE
	.align		4
.L_6:
        /*0024*/ 	.byte	0x04, 0x11
        /*0026*/ 	.short	(.L_8 - .L_7)
	.align		4
.L_7:
        /*0028*/ 	.word	index@(_Z16ffkanGPUkernel_bILb1ELb0ELb0EEvPfS0_S0_S0_S0_S0_iiiiS0_S0_)
        /*002c*/ 	.word	0x00000000


	//----- nvinfo : EIATTR_REGCOUNT
	.align		4
.L_8:
        /*0030*/ 	.byte	0x04, 0x2f
        /*0032*/ 	.short	(.L_10 - .L_9)
	.align		4
.L_9:
        /*0034*/ 	.word	index@(_Z16ffkanGPUkernel_bILb0ELb1ELb1EEvPfS0_S0_S0_S0_S0_iiiiS0_S0_)
        /*0038*/ 	.word	0x00000027


	//----- nvinfo : EIATTR_FRAME_SIZE
	.align		4
.L_10:
        /*003c*/ 	.byte	0x04, 0x11
        /*003e*/ 	.short	(.L_12 - .L_11)
	.align		4
.L_11:
        /*0040*/ 	.word	index@(_Z16ffkanGPUkernel_bILb0ELb1ELb1EEvPfS0_S0_S0_S0_S0_iiiiS0_S0_)
        /*0044*/ 	.word	0x00000000


	//----- nvinfo : EIATTR_MIN_STACK_SIZE
	.align		4
.L_12:
        /*0048*/ 	.byte	0x04, 0x12
        /*004a*/ 	.short	(.L_14 - .L_13)
	.align		4
.L_13:
        /*004c*/ 	.word	index@(_Z16ffkanGPUkernel_bILb0ELb1ELb1EEvPfS0_S0_S0_S0_S0_iiiiS0_S0_)
        /*0050*/ 	.word	0x00000000


	//----- nvinfo : EIATTR_MIN_STACK_SIZE
	.align		4
.L_14:
        /*0054*/ 	.byte	0x04, 0x12
        /*0056*/ 	.short	(.L_16 - .L_15)
	.align		4
.L_15:
        /*0058*/ 	.word	index@(_Z16ffkanGPUkernel_bILb1ELb0ELb0EEvPfS0_S0_S0_S0_S0_iiiiS0_S0_)
        /*005c*/ 	.word	0x00000000


	//----- nvinfo : EIATTR_MIN_STACK_SIZE
	.align		4
.L_16:
        /*0060*/ 	.byte	0x04, 0x12
        /*0062*/ 	.short	(.L_18 - .L_17)
	.align		4
.L_17:
        /*0064*/ 	.word	index@(_Z14ffkanGPUkernelPfS_S_iiiiS_)
        /*0068*/ 	.word	0x00000000
.L_18:


//--------------------- .nv.compat                --------------------------
	.section	.nv.compat,"",@"SHT_CUDA_COMPAT_INFO"
	.align	4
        /*0000*/ 	.byte	0x02, 0x09, 0x00, 0x00, 0x02, 0x02, 0x01, 0x00, 0x02, 0x05, 0x05, 0x00, 0x03, 0x07, 0x01, 0x01
        /*0010*/ 	.byte	0x02, 0x03, 0x00, 0x00, 0x02, 0x06, 0x01, 0x00, 0x04, 0x0b, 0x08, 0x00, 0x01, 0x00, 0x00, 0x00
        /*0020*/ 	.byte	0x00, 0x00, 0x00, 0x00


//--------------------- .nv.info._Z16ffkanGPUkernel_bILb0ELb1ELb1EEvPfS0_S0_S0_S0_S0_iiiiS0_S0_ --------------------------
	.section	.nv.info._Z16ffkanGPUkernel_bILb0ELb1ELb1EEvPfS0_S0_S0_S0_S0_iiiiS0_S0_,"",@"SHT_CUDA_INFO"
	.sectionflags	@""
	.align	4


	//----- nvinfo : EIATTR_CUDA_API_VERSION
	.align		4
        /*0000*/ 	.byte	0x04, 0x37
        /*0002*/ 	.short	(.L_20 - .L_19)
.L_19:
        /*0004*/ 	.word	0x00000082


	//----- nvinfo : EIATTR_KPARAM_INFO
	.align		4
.L_20:
        /*0008*/ 	.byte	0x04, 0x17
        /*000a*/ 	.short	(.L_22 - .L_21)
.L_21:
        /*000c*/ 	.word	0x00000000
        /*0010*/ 	.short	0x000b
        /*0012*/ 	.short	0x0048
        /*0014*/ 	.byte	0x00, 0xf5, 0x21, 0x00


	//----- nvinfo : EIATTR_KPARAM_INFO
	.align		4
.L_22:
        /*0018*/ 	.byte	0x04, 0x17
        /*001a*/ 	.short	(.L_24 - .L_23)
.L_23:
        /*001c*/ 	.word	0x00000000
        /*0020*/ 	.short	0x000a
        /*0022*/ 	.short	0x0040
        /*0024*/ 	.byte	0x00, 0xf5, 0x21, 0x00


	//----- nvinfo : EIATTR_KPARAM_INFO
	.align		4
.L_24:
        /*0028*/ 	.byte	0x04, 0x17
        /*002a*/ 	.short	(.L_26 - .L_25)
.L_25:
        /*002c*/ 	.word	0x00000000
        /*0030*/ 	.short	0x0009
        /*0032*/ 	.short	0x003c
        /*0034*/ 	.byte	0x00, 0xf0, 0x11, 0x00


	//----- nvinfo : EIATTR_KPARAM_INFO
	.align		4
.L_26:
        /*0038*/ 	.byte	0x04, 0x17
        /*003a*/ 	.short	(.L_28 - .L_27)
.L_27:
        /*003c*/ 	.word	0x00000000
        /*0040*/ 	.short	0x0008
        /*0042*/ 	.short	0x0038
        /*0044*/ 	.byte	0x00, 0xf0, 0x11, 0x00


	//----- nvinfo : EIATTR_KPARAM_INFO
	.align		4
.L_28:
        /*0048*/ 	.byte	0x04, 0x17
        /*004a*/ 	.short	(.L_30 - .L_29)
.L_29:
        /*004c*/ 	.word	0x00000000
        /*0050*/ 	.short	0x0007
        /*0052*/ 	.short	0x0034
        /*0054*/ 	.byte	0x00, 0xf0, 0x11, 0x00


	//----- nvinfo : EIATTR_KPARAM_INFO
	.align		4
.L_30:
        /*0058*/ 	.byte	0x04, 0x17
        /*005a*/ 	.short	(.L_32 - .L_31)
.L_31:
        /*005c*/ 	.word	0x00000000
        /*0060*/ 	.short	0x0006
        /*0062*/ 	.short	0x0030
        /*0064*/ 	.byte	0x00, 0xf0, 0x11, 0x00


	//----- nvinfo : EIATTR_KPARAM_INFO
	.align		4
.L_32:
        /*0068*/ 	.byte	0x04, 0x17
        /*006a*/ 	.short	(.L_34 - .L_33)
.L_33:
        /*006c*/ 	.word	0x00000000
        /*0070*/ 	.short	0x0005
        /*0072*/ 	.short	0x0028
        /*0074*/ 	.byte	0x00, 0xf5, 0x21, 0x00


	//----- nvinfo : EIATTR_KPARAM_INFO
	.align		4
.L_34:
        /*0078*/ 	.byte	0x04, 0x17
        /*007a*/ 	.short	(.L_36 - .L_35)
.L_35:
        /*007c*/ 	.word	0x00000000
        /*0080*/ 	.short	0x0004
        /*0082*/ 	.short	0x0020
        /*0084*/ 	.byte	0x00, 0xf5, 0x21, 0x00


	//----- nvinfo : EIATTR_KPARAM_INFO
	.align		4
.L_36:
        /*0088*/ 	.byte	0x04, 0x17
        /*008a*/ 	.short	(.L_38 - .L_37)
.L_37:
        /*008c*/ 	.word	0x00000000
        /*0090*/ 	.short	0x0003
        /*0092*/ 	.short	0x0018
        /*0094*/ 	.byte	0x00, 0xf5, 0x21, 0x00


	//----- nvinfo : EIATTR_KPARAM_INFO
	.align		4
.L_38:
        /*0098*/ 	.byte	0x04, 0x17
        /*009a*/ 	.short	(.L_40 - .L_39)
.L_39:
        /*009c*/ 	.word	0x00000000
        /*00a0*/ 	.short	0x0002
        /*00a2*/ 	.short	0x0010
        /*00a4*/ 	.byte	0x00, 0xf5, 0x21, 0x00


	//----- nvinfo : EIATTR_KPARAM_INFO
	.align		4
.L_40:
        /*00a8*/ 	.byte	0x04, 0x17
        /*00aa*/ 	.short	(.L_42 - .L_41)
.L_41:
        /*00ac*/ 	.word	0x00000000
        /*00b0*/ 	.short	0x0001
        /*00b2*/ 	.short	0x0008
        /*00b4*/ 	.byte	0x00, 0xf5, 0x21, 0x00


	//----- nvinfo : EIATTR_KPARAM_INFO
	.align		4
.L_42:
        /*00b8*/ 	.byte	0x04, 0x17
        /*00ba*/ 	.short	(.L_44 - .L_43)
.L_43:
        /*00bc*/ 	.word	0x00000000
        /*00c0*/ 	.short	0x0000
        /*00c2*/ 	.short	0x0000
        /*00c4*/ 	.byte	0x00, 0xf5, 0x21, 0x00


	//----- nvinfo : EIATTR_SPARSE_MMA_MASK
	.align		4
.L_44:
        /*00c8*/ 	.byte	0x03, 0x50
        /*00ca*/ 	.short	0x0000


	//----- nvinfo : EIATTR_MAXREG_COUNT
	.align		4
        /*00cc*/ 	.byte	0x03, 0x1b
        /*00ce*/ 	.short	0x00ff


	//----- nvinfo : EIATTR_MERCURY_ISA_VERSION
	.align		4
        /*00d0*/ 	.byte	0x03, 0x5f
        /*00d2*/ 	.short	0x0101


	//----- nvinfo : EIATTR_VRC_CTA_INIT_COUNT
	.align		4
        /*00d4*/ 	.byte	0x02, 0x4a
	.zero		1
	.zero		1


	//----- nvinfo : EIATTR_EXIT_INSTR_OFFSETS
	.align		4
        /*00d8*/ 	.byte	0x04, 0x1c
        /*00da*/ 	.short	(.L_46 - .L_45)


	//   ....[0]....
.L_45:
        /*00dc*/ 	.word	0x00000030


	//   ....[1]....
        /*00e0*/ 	.word	0x00000060


	//   ....[2]....
        /*00e4*/ 	.word	0x00001fe0


	//----- nvinfo : EIATTR_CRS_STACK_SIZE
	.align		4
.L_46:
        /*00e8*/ 	.byte	0x04, 0x1e
        /*00ea*/ 	.short	(.L_48 - .L_47)
.L_47:
        /*00ec*/ 	.word	0x00000000


	//----- nvinfo : EIATTR_CBANK_PARAM_SIZE
	.align		4
.L_48:
        /*00f0*/ 	.byte	0x03, 0x19
        /*00f2*/ 	.short	0x0050


	//----- nvinfo : EIATTR_PARAM_CBANK
	.align		4
        /*00f4*/ 	.byte	0x04, 0x0a
        /*00f6*/ 	.short	(.L_50 - .L_49)
	.align		4
.L_49:
        /*00f8*/ 	.word	index@(.nv.constant0._Z16ffkanGPUkernel_bILb0ELb1ELb1EEvPfS0_S0_S0_S0_S0_iiiiS0_S0_)
        /*00fc*/ 	.short	0x0380
        /*00fe*/ 	.short	0x0050


	//----- nvinfo : EIATTR_SW_WAR
	.align		4
.L_50:
        /*0100*/ 	.byte	0x04, 0x36
        /*0102*/ 	.short	(.L_52 - .L_51)
.L_51:
        /*0104*/ 	.word	0x00000008
.L_52:


//--------------------- .nv.info._Z16ffkanGPUkernel_bILb1ELb0ELb0EEvPfS0_S0_S0_S0_S0_iiiiS0_S0_ --------------------------
	.section	.nv.info._Z16ffkanGPUkernel_bILb1ELb0ELb0EEvPfS0_S0_S0_S0_S0_iiiiS0_S0_,"",@"SHT_CUDA_INFO"
	.sectionflags	@""
	.align	4


	//----- nvinfo : EIATTR_CUDA_API_VERSION
	.align		4
        /*0000*/ 	.byte	0x04, 0x37
        /*0002*/ 	.short	(.L_54 - .L_53)
.L_53:
        /*0004*/ 	.word	0x00000082


	//----- nvinfo : EIATTR_KPARAM_INFO
	.align		4
.L_54:
        /*0008*/ 	.byte	0x04, 0x17
        /*000a*/ 	.short	(.L_56 - .L_55)
.L_55:
        /*000c*/ 	.word	0x00000000
        /*0010*/ 	.short	0x000b
        /*0012*/ 	.short	0x0048
        /*0014*/ 	.byte	0x00, 0xf5, 0x21, 0x00


	//----- nvinfo : EIATTR_KPARAM_INFO
	.align		4
.L_56:
        /*0018*/ 	.byte	0x04, 0x17
        /*001a*/ 	.short	(.L_58 - .L_57)
.L_57:
        /*001c*/ 	.word	0x00000000
        /*0020*/ 	.short	0x000a
        /*0022*/ 	.short	0x0040
        /*0024*/ 	.byte	0x00, 0xf5, 0x21, 0x00


	//----- nvinfo : EIATTR_KPARAM_INFO
	.align		4
.L_58:
        /*0028*/ 	.byte	0x04, 0x17
        /*002a*/ 	.short	(.L_60 - .L_59)
.L_59:
        /*002c*/ 	.word	0x00000000
        /*0030*/ 	.short	0x0009
        /*0032*/ 	.short	0x003c
        /*0034*/ 	.byte	0x00, 0xf0, 0x11, 0x00


	//----- nvinfo : EIATTR_KPARAM_INFO
	.align		4
.L_60:
        /*0038*/ 	.byte	0x04, 0x17
        /*003a*/ 	.short	(.L_62 - .L_61)
.L_61:
        /*003c*/ 	.word	0x00000000
        /*0040*/ 	.short	0x0008
        /*0042*/ 	.short	0x0038
        /*0044*/ 	.byte	0x00, 0xf0, 0x11, 0x00


	//----- nvinfo : EIATTR_KPARAM_INFO
	.align		4
.L_62:
        /*0048*/ 	.byte	0x04, 0x17
        /*004a*/ 	.short	(.L_64 - .L_63)
.L_63:
        /*004c*/ 	.word	0x00000000
        /*0050*/ 	.short	0x0007
        /*0052*/ 	.short	0x0034
        /*0054*/ 	.byte	0x00, 0xf0, 0x11, 0x00


	//----- nvinfo : EIATTR_KPARAM_INFO
	.align		4
.L_64:
        /*0058*/ 	.byte	0x04, 0x17
        /*005a*/ 	.short	(.L_66 - .L_65)
.L_65:
        /*005c*/ 	.word	0x00000000
        /*0060*/ 	.short	0x0006
        /*0062*/ 	.short	0x0030
        /*0064*/ 	.byte	0x00, 0xf0, 0x11, 0x00


	//----- nvinfo : EIATTR_KPARAM_INFO
	.align		4
.L_66:
        /*0068*/ 	.byte	0x04, 0x17
        /*006a*/ 	.short	(.L_68 - .L_67)
.L_67:
        /*006c*/ 	.word	0x00000000
        /*0070*/ 	.short	0x0005
        /*0072*/ 	.short	0x0028
        /*0074*/ 	.byte	0x00, 0xf5, 0x21, 0x00


	//----- nvinfo : EIATTR_KPARAM_INFO
	.align		4
.L_68:
        /*0078*/ 	.byte	0x04, 0x17
        /*007a*/ 	.short	(.L_70 - .L_69)
.L_69:
        /*007c*/ 	.word	0x00000000
        /*0080*/ 	.short	0x0004
        /*0082*/ 	.short	0x0020
        /*0084*/ 	.byte	0x00, 0xf5, 0x21, 0x00


	//----- nvinfo : EIATTR_KPARAM_INFO
	.align		4
.L_70:
        /*0088*/ 	.byte	0x04, 0x17
        /*008a*/ 	.short	(.L_72 - .L_71)
.L_71:
        /*008c*/ 	.word	0x00000000
        /*0090*/ 	.short	0x0003
        /*0092*/ 	.short	0x0018
        /*0094*/ 	.byte	0x00, 0xf5, 0x21, 0x00


	//----- nvinfo : EIATTR_KPARAM_INFO
	.align		4
.L_72:
        /*0098*/ 	.byte	0x04, 0x17
        /*009a*/ 	.short	(.L_74 - .L_73)
.L_73:
        /*009c*/ 	.word	0x00000000
        /*00a0*/ 	.short	0x0002
        /*00a2*/ 	.short	0x0010
        /*00a4*/ 	.byte	0x00, 0xf5, 0x21, 0x00


	//----- nvinfo : EIATTR_KPARAM_INFO
	.align		4
.L_74:
        /*00a8*/ 	.byte	0x04, 0x17
        /*00aa*/ 	.short	(.L_76 - .L_75)
.L_75:
        /*00ac*/ 	.word	0x00000000
        /*00b0*/ 	.short	0x0001
        /*00b2*/ 	.short	0x0008
        /*00b4*/ 	.byte	0x00, 0xf5, 0x21, 0x00


	//----- nvinfo : EIATTR_KPARAM_INFO
	.align		4
.L_76:
        /*00b8*/ 	.byte	0x04, 0x17
        /*00ba*/ 	.short	(.L_78 - .L_77)
.L_77:
        /*00bc*/ 	.word	0x00000000
        /*00c0*/ 	.short	0x0000
        /*00c2*/ 	.short	0x0000
        /*00c4*/ 	.byte	0x00, 0xf5, 0x21, 0x00


	//----- nvinfo : EIATTR_SPARSE_MMA_MASK
	.align		4
.L_78:
        /*00c8*/ 	.byte	0x03, 0x50
        /*00ca*/ 	.short	0x0000


	//----- nvinfo : EIATTR_MAXREG_COUNT
	.align		4
        /*00cc*/ 	.byte	0x03, 0x1b
        /*00ce*/ 	.short	0x00ff


	//----- nvinfo : EIATTR_MERCURY_ISA_VERSION
	.align		4
        /*00d0*/ 	.byte	0x03, 0x5f
        /*00d2*/ 	.short	0x0101


	//----- nvinfo : EIATTR_VRC_CTA_INIT_COUNT
	.align		4
        /*00d4*/ 	.byte	0x02, 0x4a
	.zero		1
	.zero		1


	//----- nvinfo : EIATTR_EXIT_INSTR_OFFSETS
	.align		4
        /*00d8*/ 	.byte	0x04, 0x1c
        /*00da*/ 	.short	(.L_80 - .L_79)


	//   ....[0]....
.L_79:
        /*00dc*/ 	.word	0x00000030


	//   ....[1]....
        /*00e0*/ 	.word	0x000001e0


	//----- nvinfo : EIATTR_CRS_STACK_SIZE
	.align		4
.L_80:
        /*00e4*/ 	.byte	0x04, 0x1e
        /*00e6*/ 	.short	(.L_82 - .L_81)
.L_81:
        /*00e8*/ 	.word	0x00000000


	//----- nvinfo : EIATTR_CBANK_PARAM_SIZE
	.align		4
.L_82:
        /*00ec*/ 	.byte	0x03, 0x19
        /*00ee*/ 	.short	0x0050


	//----- nvinfo : EIATTR_PARAM_CBANK
	.align		4
        /*00f0*/ 	.byte	0x04, 0x0a
        /*00f2*/ 	.short	(.L_84 - .L_83)
	.align		4
.L_83:
        /*00f4*/ 	.word	index@(.nv.constant0._Z16ffkanGPUkernel_bILb1ELb0ELb0EEvPfS0_S0_S0_S0_S0_iiiiS0_S0_)
        /*00f8*/ 	.short	0x0380
        /*00fa*/ 	.short	0x0050


	//----- nvinfo : EIATTR_SW_WAR
	.align		4
.L_84:
        /*00fc*/ 	.byte	0x04, 0x36
        /*00fe*/ 	.short	(.L_86 - .L_85)
.L_85:
        /*0100*/ 	.word	0x00000008
.L_86:


//--------------------- .nv.info._Z14ffkanGPUkernelPfS_S_iiiiS_ --------------------------
	.section	.nv.info._Z14ffkanGPUkernelPfS_S_iiiiS_,"",@"SHT_CUDA_INFO"
	.sectionflags	@""
	.align	4


	//----- nvinfo : EIATTR_CUDA_API_VERSION
	.align		4
        /*0000*/ 	.byte	0x04, 0x37
        /*0002*/ 	.short	(.L_88 - .L_87)
.L_87:
        /*0004*/ 	.word	0x00000082


	//----- nvinfo : EIATTR_KPARAM_INFO
	.align		4
.L_88:
        /*0008*/ 	.byte	0x04, 0x17
        /*000a*/ 	.short	(.L_90 - .L_89)
.L_89:
        /*000c*/ 	.word	0x00000000
        /*0010*/ 	.short	0x0007
        /*0012*/ 	.short	0x0028
        /*0014*/ 	.byte	0x00, 0xf5, 0x21, 0x00


	//----- nvinfo : EIATTR_KPARAM_INFO
	.align		4
.L_90:
        /*0018*/ 	.byte	0x04, 0x17
        /*001a*/ 	.short	(.L_92 - .L_91)
.L_91:
        /*001c*/ 	.word	0x00000000
        /*0020*/ 	.short	0x0006
        /*0022*/ 	.short	0x0024
        /*0024*/ 	.byte	0x00, 0xf0, 0x11, 0x00


	//----- nvinfo : EIATTR_KPARAM_INFO
	.align		4
.L_92:
        /*0028*/ 	.byte	0x04, 0x17
        /*002a*/ 	.short	(.L_94 - .L_93)
.L_93:
        /*002c*/ 	.word	0x00000000
        /*0030*/ 	.short	0x0005
        /*0032*/ 	.short	0x0020
        /*0034*/ 	.byte	0x00, 0xf0, 0x11, 0x00


	//----- nvinfo : EIATTR_KPARAM_INFO
	.align		4
.L_94:
        /*0038*/ 	.byte	0x04, 0x17
        /*003a*/ 	.short	(.L_96 - .L_95)
.L_95:
        /*003c*/ 	.word	0x00000000
        /*0040*/ 	.short	0x0004
        /*0042*/ 	.short	0x001c
        /*0044*/ 	.byte	0x00, 0xf0, 0x11, 0x00


	//----- nvinfo : EIATTR_KPARAM_INFO
	.align		4
.L_96:
        /*0048*/ 	.byte	0x04, 0x17
        /*004a*/ 	.short	(.L_98 - .L_97)
.L_97:
        /*004c*/ 	.word	0x00000000
        /*0050*/ 	.short	0x0003
        /*0052*/ 	.short	0x0018
        /*0054*/ 	.byte	0x00, 0xf0, 0x11, 0x00


	//----- nvinfo : EIATTR_KPARAM_INFO
	.align		4
.L_98:
        /*0058*/ 	.byte	0x04, 0x17
        /*005a*/ 	.short	(.L_100 - .L_99)
.L_99:
        /*005c*/ 	.word	0x00000000
        /*0060*/ 	.short	0x0002
        /*0062*/ 	.short	0x0010
        /*0064*/ 	.byte	0x00, 0xf5, 0x21, 0x00


	//----- nvinfo : EIATTR_KPARAM_INFO
	.align		4
.L_100:
        /*0068*/ 	.byte	0x04, 0x17
        /*006a*/ 	.short	(.L_102 - .L_101)
.L_101:
        /*006c*/ 	.word	0x00000000
        /*0070*/ 	.short	0x0001
        /*0072*/ 	.short	0x0008
        /*0074*/ 	.byte	0x00, 0xf5, 0x21, 0x00


	//----- nvinfo : EIATTR_KPARAM_INFO
	.align		4
.L_102:
        /*0078*/ 	.byte	0x04, 0x17
        /*007a*/ 	.short	(.L_104 - .L_103)
.L_103:
        /*007c*/ 	.word	0x00000000
        /*0080*/ 	.short	0x0000
        /*0082*/ 	.short	0x0000
        /*0084*/ 	.byte	0x00, 0xf5, 0x21, 0x00


	//----- nvinfo : EIATTR_SPARSE_MMA_MASK
	.align		4
.L_104:
        /*0088*/ 	.byte	0x03, 0x50
        /*008a*/ 	.short	0x0000


	//----- nvinfo : EIATTR_MAXREG_COUNT
	.align		4
        /*008c*/ 	.byte	0x03, 0x1b
        /*008e*/ 	.short	0x00ff


	//----- nvinfo : EIATTR_MERCURY_ISA_VERSION
	.align		4
        /*0090*/ 	.byte	0x03, 0x5f
        /*0092*/ 	.short	0x0101


	//----- nvinfo : EIATTR_VRC_CTA_INIT_COUNT
	.align		4
        /*0094*/ 	.byte	0x02, 0x4a
	.zero		1
	.zero		1


	//----- nvinfo : EIATTR_EXIT_INSTR_OFFSETS
	.align		4
        /*0098*/ 	.byte	0x04, 0x1c
        /*009a*/ 	.short	(.L_106 - .L_105)


	//   ....[0]....
.L_105:
        /*009c*/ 	.word	0x00000040


	//   ....[1]....
        /*00a0*/ 	.word	0x00001f20


	//----- nvinfo : EIATTR_CRS_STACK_SIZE
	.align		4
.L_106:
        /*00a4*/ 	.byte	0x04, 0x1e
        /*00a6*/ 	.short	(.L_108 - .L_107)
.L_107:
        /*00a8*/ 	.word	0x00000000


	//----- nvinfo : EIATTR_CBANK_PARAM_SIZE
	.align		4
.L_108:
        /*00ac*/ 	.byte	0x03, 0x19
        /*00ae*/ 	.short	0x0030


	//----- nvinfo : EIATTR_PARAM_CBANK
	.align		4
        /*00b0*/ 	.byte	0x04, 0x0a
        /*00b2*/ 	.short	(.L_110 - .L_109)
	.align		4
.L_109:
        /*00b4*/ 	.word	index@(.nv.constant0._Z14ffkanGPUkernelPfS_S_iiiiS_)
        /*00b8*/ 	.short	0x0380
        /*00ba*/ 	.short	0x0030


	//----- nvinfo : EIATTR_SW_WAR
	.align		4
.L_110:
        /*00bc*/ 	.byte	0x04, 0x36
        /*00be*/ 	.short	(.L_112 - .L_111)
.L_111:
        /*00c0*/ 	.word	0x00000008
.L_112:


//--------------------- .nv.callgraph             --------------------------
	.section	.nv.callgraph,"",@"SHT_CUDA_CALLGRAPH"
	.align	4
	.sectionentsize	8
	.align		4
        /*0000*/ 	.word	0x00000000
	.align		4
        /*0004*/ 	.word	0xffffffff
	.align		4
        /*0008*/ 	.word	0x00000000
	.align		4
        /*000c*/ 	.word	0xfffffffe
	.align		4
        /*0010*/ 	.word	0x00000000
	.align		4
        /*0014*/ 	.word	0xfffffffd
	.align		4
        /*0018*/ 	.word	0x00000000
	.align		4
        /*001c*/ 	.word	0xfffffffc


//--------------------- .nv.constant4             --------------------------
	.section	.nv.constant4,"a",@progbits
	.align	8
	.align		8
.nv.constant4:
        /*0000*/ 	.dword	__cudart_i2opi_f


//--------------------- .text._Z16ffkanGPUkernel_bILb0ELb1ELb1EEvPfS0_S0_S0_S0_S0_iiiiS0_S0_ --------------------------
	.section	.text._Z16ffkanGPUkernel_bILb0ELb1ELb1EEvPfS0_S0_S0_S0_S0_iiiiS0_S0_,"ax",@progbits
	.align	128
        .global         _Z16ffkanGPUkernel_bILb0ELb1ELb1EEvPfS0_S0_S0_S0_S0_iiiiS0_S0_
        .type           _Z16ffkanGPUkernel_bILb0ELb1ELb1EEvPfS0_S0_S0_S0_S0_iiiiS0_S0_,@function
        .size           _Z16ffkanGPUkernel_bILb0ELb1ELb1EEvPfS0_S0_S0_S0_S0_iiiiS0_S0_,(.L_x_52 - _Z16ffkanGPUkernel_bILb0ELb1ELb1EEvPfS0_S0_S0_S0_S0_iiiiS0_S0_)
        .other          _Z16ffkanGPUkernel_bILb0ELb1ELb1EEvPfS0_S0_S0_S0_S0_iiiiS0_S0_,@"STO_CUDA_ENTRY STV_DEFAULT"
_Z16ffkanGPUkernel_bILb0ELb1ELb1EEvPfS0_S0_S0_S0_S0_iiiiS0_S0_:
.text._Z16ffkanGPUkernel_bILb0ELb1ELb1EEvPfS0_S0_S0_S0_S0_iiiiS0_S0_:
[----:B------:R-:W-:Y:S08]  /*0000*/  LDC R1, c[0x0][0x37c] ;  /* 0x0000df00ff017b82 */ /* 0x000ff00000000800 */
[----:B------:R-:W0:Y:S02]  /*0010*/  LDC R0, c[0x0][0x3b0] ;  /* 0x0000ec00ff007b82 */ /* 0x000e240000000800 */
[----:B0-----:R-:W-:-:S13]  /*0020*/  ISETP.GE.AND P0, PT, R0, 0x1, PT ;  /* 0x000000010000780c */ /* 0x001fda0003f06270 */
[----:B------:R-:W-:Y:S05]  /*0030*/  @!P0 EXIT ;  /* 0x000000000000894d */ /* 0x000fea0003800000 */
[----:B------:R-:W0:Y:S02]  /*0040*/  LDCU UR4, c[0x0][0x3b8] ;  /* 0x00007700ff0477ac */ /* 0x000e240008000800 */
[----:B0-----:R-:W-:-:S13]  /*0050*/  ISETP.LT.AND P0, PT, RZ, UR4, PT ;  /* 0x00000004ff007c0c */ /* 0x001fda000bf01270 */
[----:B------:R-:W-:Y:S05]  /*0060*/  @!P0 EXIT ;  /* 0x000000000000894d */ /* 0x000fea0003800000 */
[----:B------:R-:W0:Y:S01]  /*0070*/  LDCU UR7, c[0x0][0x3bc] ;  /* 0x00007780ff0777ac */ /* 0x000e220008000800 */
[----:B------:R-:W1:Y:S01]  /*0080*/  LDCU.64 UR10, c[0x0][0x358] ;  /* 0x00006b00ff0a77ac */ /* 0x000e620008000a00 */
[----:B------:R-:W-:Y:S01]  /*0090*/  UMOV UR4, URZ ;  /* 0x000000ff00047c82 */ /* 0x000fe20008000000 */
[----:B0-----:R-:W-:Y:S02]  /*00a0*/  ULOP3.LUT UR8, UR7, 0x3, URZ, 0xc0, !UPT ;  /* 0x0000000307087892 */ /* 0x001fe4000f8ec0ff */
[----:B-1----:R-:W-:-:S12]  /*00b0*/  ULOP3.LUT UR7, UR7, 0x7ffffffc, URZ, 0xc0, !UPT ;  /* 0x7ffffffc07077892 */ /* 0x002fd8000f8ec0ff */
.L_x_21:
[----:B0-----:R-:W0:Y:S01]  /*00c0*/  S2R R28, SR_TID.X ;  /* 0x00000000001c7919 */ /* 0x001e220000002100 */
[----:B------:R-:W0:Y:S01]  /*00d0*/  LDCU UR5, c[0x0][0x3b4] ;  /* 0x00007680ff0577ac */ /* 0x000e220008000800 */
[----:B------:R-:W-:Y:S01]  /*00e0*/  BSSY.RECONVERGENT B0, `(.L_x_0) ;  /* 0x00001ec000007945 */ /* 0x000fe20003800200 */
[----:B0-----:R-:W-:-:S13]  /*00f0*/  ISETP.GE.AND P0, PT, R28, UR5, PT ;  /* 0x000000051c007c0c */ /* 0x001fda000bf06270 */
[----:B-12---:R-:W-:Y:S05]  /*0100*/  @P0 BRA `(.L_x_1) ;  /* 0x0000001c00a40947 */ /* 0x006fea0003800000 */
.L_x_20:
[----:B0-----:R-:W0:Y:S08]  /*0110*/  LDC R3, c[0x0][0x3b4] ;  /* 0x0000ed00ff037b82 */ /* 0x001e300000000800 */
[----:B-1----:R-:W1:Y:S01]  /*0120*/  LDC.64 R6, c[0x0][0x380] ;  /* 0x0000e000ff067b82 */ /* 0x002e620000000a00 */
[----:B0-----:R-:W-:-:S04]  /*0130*/  IMAD R0, R3, UR4, R28 ;  /* 0x0000000403007c24 */ /* 0x001fc8000f8e021c */
[----:B-1----:R-:W-:-:S05]  /*0140*/  IMAD.WIDE R6, R0, 0x4, R6 ;  /* 0x0000000400067825 */ /* 0x002fca00078e0206 */
[----:B--2---:R-:W2:Y:S01]  /*0150*/  LDG.E R2, desc[UR10][R6.64] ;  /* 0x0000000a06027981 */ /* 0x004ea2000c1e1900 */
[----:B------:R-:W-:Y:S01]  /*0160*/  BSSY.RECONVERGENT B1, `(.L_x_2) ;  /* 0x000006b000017945 */ /* 0x000fe20003800200 */
[C---:B--2---:R-:W-:Y:S01]  /*0170*/  FMUL R12, R2.reuse, 0.63661974668502807617 ;  /* 0x3f22f983020c7820 */ /* 0x044fe20000400000 */
[----:B------:R-:W-:-:S03]  /*0180*/  FSETP.GE.AND P0, PT, |R2|, 105615, PT ;  /* 0x47ce47800200780b */ /* 0x000fc60003f06200 */
[----:B------:R-:W0:Y:S02]  /*0190*/  F2I.NTZ R14, R12 ;  /* 0x0000000c000e7305 */ /* 0x000e240000203100 */
[----:B0-----:R-:W-:-:S05]  /*01a0*/  I2FP.F32.S32 R5, R14 ;  /* 0x0000000e00057245 */ /* 0x001fca0000201400 */
[----:B------:R-:W-:-:S04]  /*01b0*/  FFMA R4, R5, -1.5707962512969970703, R2 ;  /* 0xbfc90fda05047823 */ /* 0x000fc80000000002 */
[----:B------:R-:W-:-:S04]  /*01c0*/  FFMA R4, R5, -7.5497894158615963534e-08, R4 ;  /* 0xb3a2216805047823 */ /* 0x000fc80000000004 */
[----:B------:R-:W-:Y:S01]  /*01d0*/  FFMA R5, R5, -5.3903029534742383927e-15, R4 ;  /* 0xa7c234c505057823 */ /* 0x000fe20000000004 */
[----:B------:R-:W-:-:S03]  /*01e0*/  MOV R4, R14 ;  /* 0x0000000e00047202 */ /* 0x000fc60000000f00 */
[----:B------:R-:W-:Y:S01]  /*01f0*/  IMAD.MOV.U32 R15, RZ, RZ, R5 ;  /* 0x000000ffff0f7224 */ /* 0x000fe200078e0005 */
[----:B------:R-:W-:Y:S06]  /*0200*/  @!P0 BRA `(.L_x_3) ;  /* 0x0000000400808947 */ /* 0x000fec0003800000 */
[----:B------:R-:W-:-:S13]  /*0210*/  FSETP.NEU.AND P0, PT, |R2|, +INF , PT ;  /* 0x7f8000000200780b */ /* 0x000fda0003f0d200 */
[----:B------:R-:W-:Y:S05]  /*0220*/  @!P0 BRA `(.L_x_4) ;  /* 0x0000000400708947 */ /* 0x000fea0003800000 */
[----:B------:R-:W-:Y:S02]  /*0230*/  SHF.L.U32 R6, R2, 0x8, RZ ;  /* 0x0000000802067819 */ /* 0x000fe400000006ff */
[----:B------:R-:W-:Y:S01]  /*0240*/  CS2R R14, SRZ ;  /* 0x00000000000e7805 */ /* 0x000fe2000001ff00 */
[----:B------:R-:W0:Y:S01]  /*0250*/  LDCU.64 UR12, c[0x4][URZ] ;  /* 0x01000000ff0c77ac */ /* 0x000e220008000a00 */
[----:B------:R-:W-:Y:S01]  /*0260*/  LOP3.LUT R17, R6, 0x80000000, RZ, 0xfc, !PT ;  /* 0x8000000006117812 */ /* 0x000fe200078efcff */
[----:B------:R-:W-:Y:S01]  /*0270*/  UMOV UR6, URZ ;  /* 0x000000ff00067c82 */ /* 0x000fe20008000000 */
[----:B------:R-:W-:-:S05]  /*0280*/  UMOV UR5, URZ ;  /* 0x000000ff00057c82 */ /* 0x000fca0008000000 */
.L_x_5:
[----:B0-----:R-:W-:Y:S01]  /*0290*/  IMAD.U32 R12, RZ, RZ, UR12 ;  /* 0x0000000cff0c7e24 */ /* 0x001fe2000f8e00ff */
[----:B------:R-:W-:-:S05]  /*02a0*/  MOV R13, UR13 ;  /* 0x0000000d000d7c02 */ /* 0x000fca0008000f00 */
[----:B------:R-:W2:Y:S01]  /*02b0*/  LDG.E.CONSTANT R6, desc[UR10][R12.64] ;  /* 0x0000000a0c067981 */ /* 0x000ea2000c1e9900 */
[----:B------:R-:W-:Y:S01]  /*02c0*/  UIADD3 UR5, UPT, UPT, UR5, 0x1, URZ ;  /* 0x0000000105057890 */ /* 0x000fe2000fffe0ff */
[C---:B------:R-:W-:Y:S01]  /*02d0*/  ISETP.EQ.AND P0, PT, R14.reuse, RZ, PT ;  /* 0x000000ff0e00720c */ /* 0x040fe20003f02270 */
[----:B------:R-:W-:Y:S01]  /*02e0*/  UIADD3 UR12, UP1, UPT, UR12, 0x4, URZ ;  /* 0x000000040c0c7890 */ /* 0x000fe2000ff3e0ff */
[C---:B------:R-:W-:Y:S01]  /*02f0*/  ISETP.EQ.AND P1, PT, R14.reuse, 0x4, PT ;  /* 0x000000040e00780c */ /* 0x040fe20003f22270 */
[----:B------:R-:W-:Y:S01]  /*0300*/  UISETP.NE.AND UP0, UPT, UR5, 0x6, UPT ;  /* 0x000000060500788c */ /* 0x000fe2000bf05270 */
[C---:B------:R-:W-:Y:S01]  /*0310*/  ISETP.EQ.AND P2, PT, R14.reuse, 0x8, PT ;  /* 0x000000080e00780c */ /* 0x040fe20003f42270 */
[----:B------:R-:W-:Y:S01]  /*0320*/  UIADD3.X UR13, UPT, UPT, URZ, UR13, URZ, UP1, !UPT ;  /* 0x0000000dff0d7290 */ /* 0x000fe20008ffe4ff */
[C---:B------:R-:W-:Y:S02]  /*0330*/  ISETP.EQ.AND P3, PT, R14.reuse, 0xc, PT ;  /* 0x0000000c0e00780c */ /* 0x040fe40003f62270 */
[----:B------:R-:W-:-:S02]  /*0340*/  ISETP.EQ.AND P4, PT, R14, 0x10, PT ;  /* 0x000000100e00780c */ /* 0x000fc40003f82270 */
[C---:B------:R-:W-:Y:S01]  /*0350*/  ISETP.EQ.AND P5, PT, R14.reuse, 0x14, PT ;  /* 0x000000140e00780c */ /* 0x040fe20003fa2270 */
[----:B------:R-:W-:Y:S02]  /*0360*/  VIADD R14, R14, 0x4 ;  /* 0x000000040e0e7836 */ /* 0x000fe40000000000 */
[----:B--2---:R-:W-:-:S03]  /*0370*/  IMAD.WIDE.U32 R6, R6, R17, RZ ;  /* 0x0000001106067225 */ /* 0x004fc600078e00ff */
[----:B------:R-:W-:-:S04]  /*0380*/  IADD3 R6, P6, PT, R6, R15, RZ ;  /* 0x0000000f06067210 */ /* 0x000fc80007fde0ff */
[----:B------:R-:W-:Y:S01]  /*0390*/  IADD3.X R15, PT, PT, R7, UR6, RZ, P6, !PT ;  /* 0x00000006070f7c10 */ /* 0x000fe2000b7fe4ff */
[--C-:B------:R-:W-:Y:S01]  /*03a0*/  @P0 IMAD.MOV.U32 R27, RZ, RZ, R6.reuse ;  /* 0x000000ffff1b0224 */ /* 0x100fe200078e0006 */
[-C--:B------:R-:W-:Y:S01]  /*03b0*/  @P1 MOV R26, R6.reuse ;  /* 0x00000006001a1202 */ /* 0x080fe20000000f00 */
[--C-:B------:R-:W-:Y:S01]  /*03c0*/  @P2 IMAD.MOV.U32 R11, RZ, RZ, R6.reuse ;  /* 0x000000ffff0b2224 */ /* 0x100fe200078e0006 */
[-C--:B------:R-:W-:Y:S01]  /*03d0*/  @P3 MOV R10, R6.reuse ;  /* 0x00000006000a3202 */ /* 0x080fe20000000f00 */
[----:B------:R-:W-:Y:S01]  /*03e0*/  @P4 IMAD.MOV.U32 R9, RZ, RZ, R6 ;  /* 0x000000ffff094224 */ /* 0x000fe200078e0006 */
[----:B------:R-:W-:Y:S01]  /*03f0*/  @P5 MOV R8, R6 ;  /* 0x0000000600085202 */ /* 0x000fe20000000f00 */
[----:B------:R-:W-:Y:S06]  /*0400*/  BRA.U UP0, `(.L_x_5) ;  /* 0xfffffffd00a07547 */ /* 0x000fec000b83ffff */
[----:B------:R-:W-:Y:S01]  /*0410*/  SHF.R.U32.HI R6, RZ, 0x17, R2 ;  /* 0x00000017ff067819 */ /* 0x000fe20000011602 */
[----:B------:R-:W-:Y:S03]  /*0420*/  BSSY.RECONVERGENT B2, `(.L_x_6) ;  /* 0x0000029000027945 */ /* 0x000fe60003800200 */
[C---:B------:R-:W-:Y:S02]  /*0430*/  LOP3.LUT R7, R6.reuse, 0xe0, RZ, 0xc0, !PT ;  /* 0x000000e006077812 */ /* 0x040fe400078ec0ff */
[----:B------:R-:W-:Y:S02]  /*0440*/  LOP3.LUT P6, RZ, R6, 0x1f, RZ, 0xc0, !PT ;  /* 0x0000001f06ff7812 */ /* 0x000fe400078cc0ff */
[----:B------:R-:W-:-:S04]  /*0450*/  IADD3 R7, PT, PT, R7, -0x80, RZ ;  /* 0xffffff8007077810 */ /* 0x000fc80007ffe0ff */
[----:B------:R-:W-:-:S05]  /*0460*/  SHF.R.U32.HI R7, RZ, 0x5, R7 ;  /* 0x00000005ff077819 */ /* 0x000fca0000011607 */
[----:B------:R-:W-:-:S05]  /*0470*/  IMAD.U32 R13, R7, -0x4, RZ ;  /* 0xfffffffc070d7824 */ /* 0x000fca00078e00ff */
[C---:B------:R-:W-:Y:S02]  /*0480*/  ISETP.EQ.AND P3, PT, R13.reuse, -0x18, PT ;  /* 0xffffffe80d00780c */ /* 0x040fe40003f62270 */
[C---:B------:R-:W-:Y:S02]  /*0490*/  ISETP.EQ.AND P4, PT, R13.reuse, -0x14, PT ;  /* 0xffffffec0d00780c */ /* 0x040fe40003f82270 */
[C---:B------:R-:W-:Y:S02]  /*04a0*/  ISETP.EQ.AND P2, PT, R13.reuse, -0x10, PT ;  /* 0xfffffff00d00780c */ /* 0x040fe40003f42270 */
[C---:B------:R-:W-:Y:S02]  /*04b0*/  ISETP.EQ.AND P1, PT, R13.reuse, -0xc, PT ;  /* 0xfffffff40d00780c */ /* 0x040fe40003f22270 */
[C---:B------:R-:W-:Y:S02]  /*04c0*/  ISETP.EQ.AND P0, PT, R13.reuse, -0x8, PT ;  /* 0xfffffff80d00780c */ /* 0x040fe40003f02270 */
[----:B------:R-:W-:-:S03]  /*04d0*/  ISETP.EQ.AND P5, PT, R13, RZ, PT ;  /* 0x000000ff0d00720c */ /* 0x000fc60003fa2270 */
[----:B------:R-:W-:Y:S02]  /*04e0*/  @P3 MOV R7, R27 ;  /* 0x0000001b00073202 */ /* 0x000fe40000000f00 */
[C---:B------:R-:W-:Y:S01]  /*04f0*/  ISETP.EQ.AND P3, PT, R13.reuse, -0x4, PT ;  /* 0xfffffffc0d00780c */ /* 0x040fe20003f62270 */
[----:B------:R-:W-:Y:S01]  /*0500*/  @P4 IMAD.MOV.U32 R12, RZ, RZ, R27 ;  /* 0x000000ffff0c4224 */ /* 0x000fe200078e001b */
[----:B------:R-:W-:Y:S01]  /*0510*/  @P4 MOV R7, R26 ;  /* 0x0000001a00074202 */ /* 0x000fe20000000f00 */
[----:B------:R-:W-:Y:S01]  /*0520*/  @P2 IMAD.MOV.U32 R12, RZ, RZ, R26 ;  /* 0x000000ffff0c2224 */ /* 0x000fe200078e001a */
[----:B------:R-:W-:Y:S01]  /*0530*/  ISETP.EQ.AND P4, PT, R13, 0x4, PT ;  /* 0x000000040d00780c */ /* 0x000fe20003f82270 */
[----:B------:R-:W-:Y:S01]  /*0540*/  @P1 IMAD.MOV.U32 R12, RZ, RZ, R11 ;  /* 0x000000ffff0c1224 */ /* 0x000fe200078e000b */
[----:B------:R-:W-:Y:S01]  /*0550*/  @P2 MOV R7, R11 ;  /* 0x0000000b00072202 */ /* 0x000fe20000000f00 */
[----:B------:R-:W-:Y:S01]  /*0560*/  @P0 IMAD.MOV.U32 R12, RZ, RZ, R10 ;  /* 0x000000ffff0c0224 */ /* 0x000fe200078e000a */
[----:B------:R-:W-:-:S02]  /*0570*/  @P1 MOV R7, R10 ;  /* 0x0000000a00071202 */ /* 0x000fc40000000f00 */
[----:B------:R-:W-:-:S03]  /*0580*/  @P0 MOV R7, R9 ;  /* 0x0000000900070202 */ /* 0x000fc60000000f00 */
[----:B------:R-:W-:Y:S01]  /*0590*/  @P3 IMAD.MOV.U32 R7, RZ, RZ, R8 ;  /* 0x000000ffff073224 */ /* 0x000fe200078e0008 */
[----:B------:R-:W-:Y:S02]  /*05a0*/  @P5 MOV R7, R15 ;  /* 0x0000000f00075202 */ /* 0x000fe40000000f00 */
[----:B------:R-:W-:Y:S02]  /*05b0*/  @P3 MOV R12, R9 ;  /* 0x00000009000c3202 */ /* 0x000fe40000000f00 */
[----:B------:R-:W-:Y:S01]  /*05c0*/  @P5 MOV R12, R8 ;  /* 0x00000008000c5202 */ /* 0x000fe20000000f00 */
[----:B------:R-:W-:Y:S01]  /*05d0*/  @P4 IMAD.MOV.U32 R12, RZ, RZ, R15 ;  /* 0x000000ffff0c4224 */ /* 0x000fe200078e000f */
[----:B------:R-:W-:Y:S01]  /*05e0*/  MOV R14, R7 ;  /* 0x00000007000e7202 */ /* 0x000fe20000000f00 */
[----:B------:R-:W-:Y:S06]  /*05f0*/  @!P6 BRA `(.L_x_7) ;  /* 0x00000000002ce947 */ /* 0x000fec0003800000 */
[----:B------:R-:W-:Y:S01]  /*0600*/  @P2 MOV R7, R27 ;  /* 0x0000001b00072202 */ /* 0x000fe20000000f00 */
[----:B------:R-:W-:Y:S01]  /*0610*/  @P1 IMAD.MOV.U32 R7, RZ, RZ, R26 ;  /* 0x000000ffff071224 */ /* 0x000fe200078e001a */
[----:B------:R-:W-:Y:S02]  /*0620*/  @P0 MOV R7, R11 ;  /* 0x0000000b00070202 */ /* 0x000fe40000000f00 */
[----:B------:R-:W-:Y:S02]  /*0630*/  ISETP.EQ.AND P0, PT, R13, 0x8, PT ;  /* 0x000000080d00780c */ /* 0x000fe40003f02270 */
[----:B------:R-:W-:Y:S01]  /*0640*/  @P3 MOV R7, R10 ;  /* 0x0000000a00073202 */ /* 0x000fe20000000f00 */
[----:B------:R-:W-:Y:S01]  /*0650*/  @P5 IMAD.MOV.U32 R7, RZ, RZ, R9 ;  /* 0x000000ffff075224 */ /* 0x000fe200078e0009 */
[----:B------:R-:W-:Y:S02]  /*0660*/  @P4 MOV R7, R8 ;  /* 0x0000000800074202 */ /* 0x000fe40000000f00 */
[----:B------:R-:W-:-:S04]  /*0670*/  LOP3.LUT R13, R6, 0x1f, RZ, 0xc0, !PT ;  /* 0x0000001f060d7812 */ /* 0x000fc800078ec0ff */
[----:B------:R-:W-:-:S03]  /*0680*/  SHF.L.W.U32.HI R14, R12, R13, R14 ;  /* 0x0000000d0c0e7219 */ /* 0x000fc60000010e0e */
[----:B------:R-:W-:-:S04]  /*0690*/  @P0 MOV R7, R15 ;  /* 0x0000000f00070202 */ /* 0x000fc80000000f00 */
[----:B------:R-:W-:-:S07]  /*06a0*/  SHF.L.W.U32.HI R12, R7, R13, R12 ;  /* 0x0000000d070c7219 */ /* 0x000fce0000010e0c */
.L_x_7:
[----:B------:R-:W-:Y:S05]  /*06b0*/  BSYNC.RECONVERGENT B2 ;  /* 0x0000000000027941 */ /* 0x000fea0003800200 */
.L_x_6:
[C---:B------:R-:W-:Y:S01]  /*06c0*/  SHF.L.W.U32.HI R15, R12.reuse, 0x2, R14 ;  /* 0x000000020c0f7819 */ /* 0x040fe20000010e0e */
[----:B------:R-:W-:Y:S01]  /*06d0*/  IMAD.SHL.U32 R12, R12, 0x4, RZ ;  /* 0x000000040c0c7824 */ /* 0x000fe200078e00ff */
[----:B------:R-:W-:Y:S01]  /*06e0*/  UMOV UR12, 0x54442d19 ;  /* 0x54442d19000c7882 */ /* 0x000fe20000000000 */
[----:B------:R-:W-:Y:S01]  /*06f0*/  UMOV UR13, 0x3bf921fb ;  /* 0x3bf921fb000d7882 */ /* 0x000fe20000000000 */
[----:B------:R-:W-:Y:S02]  /*0700*/  SHF.R.S32.HI R6, RZ, 0x1f, R15 ;  /* 0x0000001fff067819 */ /* 0x000fe4000001140f */
[----:B------:R-:W-:Y:S02]  /*0710*/  ISETP.GE.AND P0, PT, R2, RZ, PT ;  /* 0x000000ff0200720c */ /* 0x000fe40003f06270 */
[C---:B------:R-:W-:Y:S02]  /*0720*/  LOP3.LUT R12, R6.reuse, R12, RZ, 0x3c, !PT ;  /* 0x0000000c060c7212 */ /* 0x040fe400078e3cff */
[----:B------:R-:W-:-:S02]  /*0730*/  LOP3.LUT R13, R6, R15, RZ, 0x3c, !PT ;  /* 0x0000000f060d7212 */ /* 0x000fc400078e3cff */
[----:B------:R-:W-:Y:S02]  /*0740*/  SHF.R.U32.HI R14, RZ, 0x1e, R14 ;  /* 0x0000001eff0e7819 */ /* 0x000fe4000001160e */
[----:B------:R-:W0:Y:S01]  /*0750*/  I2F.F64.S64 R6, R12 ;  /* 0x0000000c00067312 */ /* 0x000e220000301c00 */
[C---:B------:R-:W-:Y:S02]  /*0760*/  LOP3.LUT R16, R15.reuse, R2, RZ, 0x3c, !PT ;  /* 0x000000020f107212 */ /* 0x040fe400078e3cff */
[----:B------:R-:W-:Y:S02]  /*0770*/  LEA.HI R14, R15, R14, RZ, 0x1 ;  /* 0x0000000e0f0e7211 */ /* 0x000fe400078f08ff */
[----:B------:R-:W-:Y:S02]  /*0780*/  ISETP.GE.AND P1, PT, R16, RZ, PT ;  /* 0x000000ff1000720c */ /* 0x000fe40003f26270 */
[----:B------:R-:W-:-:S04]  /*0790*/  IADD3 R15, PT, PT, -R14, RZ, RZ ;  /* 0x000000ff0e0f7210 */ /* 0x000fc80007ffe1ff */
[----:B------:R-:W-:Y:S01]  /*07a0*/  @!P0 MOV R14, R15 ;  /* 0x0000000f000e8202 */ /* 0x000fe20000000f00 */
[----:B0-----:R-:W-:-:S10]  /*07b0*/  DMUL R6, R6, UR12 ;  /* 0x0000000c06067c28 */ /* 0x001fd40008000000 */
[----:B------:R-:W0:Y:S02]  /*07c0*/  F2F.F32.F64 R6, R6 ;  /* 0x0000000600067310 */ /* 0x000e240000301000 */
[----:B0-----:R-:W-:Y:S01]  /*07d0*/  FSEL R15, -R6, R6, !P1 ;  /* 0x00000006060f7208 */ /* 0x001fe20004800100 */
[----:B------:R-:W-:Y:S06]  /*07e0*/  BRA `(.L_x_3) ;  /* 0x0000000000087947 */ /* 0x000fec0003800000 */
.L_x_4:
[----:B------:R-:W-:Y:S01]  /*07f0*/  FMUL R15, RZ, R2 ;  /* 0x00000002ff0f7220 */ /* 0x000fe20000400000 */
[----:B------:R-:W-:-:S07]  /*0800*/  IMAD.MOV.U32 R14, RZ, RZ, RZ ;  /* 0x000000ffff0e7224 */ /* 0x000fce00078e00ff */
.L_x_3:
[----:B------:R-:W-:Y:S05]  /*0810*/  BSYNC.RECONVERGENT B1 ;  /* 0x0000000000017941 */ /* 0x000fea0003800200 */
.L_x_2:
[----:B------:R-:W-:Y:S02]  /*0820*/  HFMA2 R6, -RZ, RZ, 0.487060546875, -0.0625 ;  /* 0x37cbac00ff067431 */ /* 0x000fe400000001ff */
[----:B------:R-:W-:Y:S01]  /*0830*/  FMUL R16, R15, R15 ;  /* 0x0000000f0f107220 */ /* 0x000fe20000400000 */
[C---:B------:R-:W-:Y:S01]  /*0840*/  LOP3.LUT R12, R14.reuse, 0x1, RZ, 0xc0, !PT ;  /* 0x000000010e0c7812 */ /* 0x040fe200078ec0ff */
[----:B------:R-:W-:Y:S02]  /*0850*/  HFMA2 R13, -RZ, RZ, 1.541015625, -0.052001953125 ;  /* 0x3e2aaaa8ff0d7431 */ /* 0x000fe400000001ff */
[----:B------:R-:W-:Y:S01]  /*0860*/  VIADD R14, R14, 0x1 ;  /* 0x000000010e0e7836 */ /* 0x000fe20000000000 */
[----:B------:R-:W-:Y:S01]  /*0870*/  BSSY.RECONVERGENT B1, `(.L_x_8) ;  /* 0x000006d000017945 */ /* 0x000fe20003800200 */
[----:B------:R-:W-:Y:S02]  /*0880*/  ISETP.NE.U32.AND P0, PT, R12, 0x1, PT ;  /* 0x000000010c00780c */ /* 0x000fe40003f05070 */
[----:B------:R-:W-:Y:S01]  /*0890*/  MOV R12, 0x3c0885e4 ;  /* 0x3c0885e4000c7802 */ /* 0x000fe20000000f00 */
[----:B------:R-:W-:Y:S01]  /*08a0*/  FFMA R7, R16, R6, -0.0013887860113754868507 ;  /* 0xbab607ed10077423 */ /* 0x000fe20000000006 */
[----:B------:R-:W-:-:S02]  /*08b0*/  LOP3.LUT P1, RZ, R14, 0x2, RZ, 0xc0, !PT ;  /* 0x000000020eff7812 */ /* 0x000fc4000782c0ff */
[----:B------:R-:W-:Y:S02]  /*08c0*/  FSEL R19, R12, 0.041666727513074874878, !P0 ;  /* 0x3d2aaabb0c137808 */ /* 0x000fe40004000000 */
[----:B------:R-:W-:Y:S02]  /*08d0*/  FSEL R17, R7, -0.00019574658654164522886, P0 ;  /* 0xb94d415307117808 */ /* 0x000fe40000000000 */
[----:B------:R-:W-:Y:S02]  /*08e0*/  FSEL R7, R15, 1, !P0 ;  /* 0x3f8000000f077808 */ /* 0x000fe40004000000 */
[----:B------:R-:W-:Y:S01]  /*08f0*/  FSEL R18, -R13, -0.4999999701976776123, !P0 ;  /* 0xbeffffff0d127808 */ /* 0x000fe20004000100 */
[----:B------:R-:W-:Y:S01]  /*0900*/  FFMA R17, R16, R17, R19 ;  /* 0x0000001110117223 */ /* 0x000fe20000000013 */
[----:B------:R-:W-:Y:S01]  /*0910*/  FSETP.GE.AND P0, PT, |R2|, 105615, PT ;  /* 0x47ce47800200780b */ /* 0x000fe20003f06200 */
[C---:B------:R-:W-:Y:S02]  /*0920*/  FFMA R14, R16.reuse, R7, RZ ;  /* 0x00000007100e7223 */ /* 0x040fe400000000ff */
[----:B------:R-:W-:-:S04]  /*0930*/  FFMA R17, R16, R17, R18 ;  /* 0x0000001110117223 */ /* 0x000fc80000000012 */
[----:B------:R-:W-:-:S04]  /*0940*/  FFMA R7, R14, R17, R7 ;  /* 0x000000110e077223 */ /* 0x000fc80000000007 */
[----:B------:R-:W-:Y:S02]  /*0950*/  @P1 FADD R7, RZ, -R7 ;  /* 0x80000007ff071221 */ /* 0x000fe40000000000 */
[----:B------:R-:W-:Y:S05]  /*0960*/  @!P0 BRA `(.L_x_9) ;  /* 0x0000000400748947 */ /* 0x000fea0003800000 */
[----:B------:R-:W-:-:S13]  /*0970*/  FSETP.NEU.AND P0, PT, |R2|, +INF , PT ;  /* 0x7f8000000200780b */ /* 0x000fda0003f0d200 */
[----:B------:R-:W-:Y:S05]  /*0980*/  @!P0 BRA `(.L_x_10) ;  /* 0x0000000400648947 */ /* 0x000fea0003800000 */
[----:B------:R-:W0:Y:S01]  /*0990*/  LDC.64 R4, c[0x4][RZ] ;  /* 0x01000000ff047b82 */ /* 0x000e220000000a00 */
[----:B------:R-:W-:Y:S01]  /*09a0*/  SHF.L.U32 R14, R2, 0x8, RZ ;  /* 0x00000008020e7819 */ /* 0x000fe200000006ff */
[----:B------:R-:W-:Y:S01]  /*09b0*/  IMAD.MOV.U32 R19, RZ, RZ, RZ ;  /* 0x000000ffff137224 */ /* 0x000fe200078e00ff */
[----:B------:R-:W-:Y:S01]  /*09c0*/  MOV R21, RZ ;  /* 0x000000ff00157202 */ /* 0x000fe20000000f00 */
[----:B------:R-:W-:Y:S01]  /*09d0*/  UMOV UR5, URZ ;  /* 0x000000ff00057c82 */ /* 0x000fe20008000000 */
[----:B------:R-:W-:-:S07]  /*09e0*/  LOP3.LUT R23, R14, 0x80000000, RZ, 0xfc, !PT ;  /* 0x800000000e177812 */ /* 0x000fce00078efcff */
.L_x_11:
[----:B0-----:R-:W-:-:S05]  /*09f0*/  IMAD.WIDE.U32 R16, R21, 0x4, R4 ;  /* 0x0000000415107825 */ /* 0x001fca00078e0004 */
[----:B------:R-:W2:Y:S01]  /*0a00*/  LDG.E.CONSTANT R14, desc[UR10][R16.64] ;  /* 0x0000000a100e7981 */ /* 0x000ea2000c1e9900 */
[C---:B------:R-:W-:Y:S01]  /*0a10*/  SHF.L.U32 R18, R21.reuse, 0x2, RZ ;  /* 0x0000000215127819 */ /* 0x040fe200000006ff */
[----:B------:R-:W-:-:S03]  /*0a20*/  VIADD R21, R21, 0x1 ;  /* 0x0000000115157836 */ /* 0x000fc60000000000 */
[C---:B------:R-:W-:Y:S02]  /*0a30*/  ISETP.EQ.AND P0, PT, R18.reuse, RZ, PT ;  /* 0x000000ff1200720c */ /* 0x040fe40003f02270 */
[C---:B------:R-:W-:Y:S02]  /*0a40*/  ISETP.EQ.AND P5, PT, R18.reuse, 0x4, PT ;  /* 0x000000041200780c */ /* 0x040fe40003fa2270 */
[C---:B------:R-:W-:Y:S02]  /*0a50*/  ISETP.EQ.AND P4, PT, R18.reuse, 0x8, PT ;  /* 0x000000081200780c */ /* 0x040fe40003f82270 */
[C---:B------:R-:W-:Y:S02]  /*0a60*/  ISETP.EQ.AND P3, PT, R18.reuse, 0xc, PT ;  /* 0x0000000c1200780c */ /* 0x040fe40003f62270 */
[C---:B------:R-:W-:Y:S02]  /*0a70*/  ISETP.EQ.AND P2, PT, R18.reuse, 0x10, PT ;  /* 0x000000101200780c */ /* 0x040fe40003f42270 */
[----:B------:R-:W-:Y:S01]  /*0a80*/  ISETP.EQ.AND P1, PT, R18, 0x14, PT ;  /* 0x000000141200780c */ /* 0x000fe20003f22270 */
[----:B--2---:R-:W-:-:S03]  /*0a90*/  IMAD.WIDE.U32 R14, R14, R23, RZ ;  /* 0x000000170e0e7225 */ /* 0x004fc600078e00ff */
[----:B------:R-:W-:-:S04]  /*0aa0*/  IADD3 R14, P6, PT, R14, R19, RZ ;  /* 0x000000130e0e7210 */ /* 0x000fc80007fde0ff */
[----:B------:R-:W-:Y:S01]  /*0ab0*/  IADD3.X R19, PT, PT, R15, UR5, RZ, P6, !PT ;  /* 0x000000050f137c10 */ /* 0x000fe2000b7fe4ff */
[----:B------:R-:W-:Y:S01]  /*0ac0*/  @P4 IMAD.MOV.U32 R11, RZ, RZ, R14 ;  /* 0x000000ffff0b4224 */ /* 0x000fe200078e000e */
[----:B------:R-:W-:-:S03]  /*0ad0*/  ISETP.NE.AND P6, PT, R21, 0x6, PT ;  /* 0x000000061500780c */ /* 0x000fc60003fc5270 */
[----:B------:R-:W-:Y:S01]  /*0ae0*/  @P1 IMAD.MOV.U32 R8, RZ, RZ, R14 ;  /* 0x000000ffff081224 */ /* 0x000fe200078e000e */
[-C--:B------:R-:W-:Y:S02]  /*0af0*/  @P0 MOV R27, R14.reuse ;  /* 0x0000000e001b0202 */ /* 0x080fe40000000f00 */
[-C--:B------:R-:W-:Y:S02]  /*0b00*/  @P5 MOV R26, R14.reuse ;  /* 0x0000000e001a5202 */ /* 0x080fe40000000f00 */
[-C--:B------:R-:W-:Y:S02]  /*0b10*/  @P3 MOV R10, R14.reuse ;  /* 0x0000000e000a3202 */ /* 0x080fe40000000f00 */
[----:B------:R-:W-:-:S03]  /*0b20*/  @P2 MOV R9, R14 ;  /* 0x0000000e00092202 */ /* 0x000fc60000000f00 */
[----:B------:R-:W-:Y:S05]  /*0b30*/  @P6 BRA `(.L_x_11) ;  /* 0xfffffffc00ac6947 */ /* 0x000fea000383ffff */
[----:B------:R-:W-:Y:S01]  /*0b40*/  SHF.R.U32.HI R14, RZ, 0x17, R2 ;  /* 0x00000017ff0e7819 */ /* 0x000fe20000011602 */
[----:B------:R-:W-:Y:S03]  /*0b50*/  BSSY.RECONVERGENT B2, `(.L_x_12) ;  /* 0x0000029000027945 */ /* 0x000fe60003800200 */
[C---:B------:R-:W-:Y:S02]  /*0b60*/  LOP3.LUT R4, R14.reuse, 0xe0, RZ, 0xc0, !PT ;  /* 0x000000e00e047812 */ /* 0x040fe400078ec0ff */
[----:B------:R-:W-:Y:S02]  /*0b70*/  LOP3.LUT P6, RZ, R14, 0x1f, RZ, 0xc0, !PT ;  /* 0x0000001f0eff7812 */ /* 0x000fe400078cc0ff */
[----:B------:R-:W-:-:S04]  /*0b80*/  IADD3 R4, PT, PT, R4, -0x80, RZ ;  /* 0xffffff8004047810 */ /* 0x000fc80007ffe0ff */
[----:B------:R-:W-:-:S04]  /*0b90*/  SHF.R.U32.HI R4, RZ, 0x5, R4 ;  /* 0x00000005ff047819 */ /* 0x000fc80000011604 */
[----:B------:R-:W-:-:S04]  /*0ba0*/  LEA R15, -R4, RZ, 0x2 ;  /* 0x000000ff040f7211 */ /* 0x000fc800078e11ff */
[C---:B------:R-:W-:Y:S02]  /*0bb0*/  ISETP.EQ.AND P3, PT, R15.reuse, -0x18, PT ;  /* 0xffffffe80f00780c */ /* 0x040fe40003f62270 */
[C---:B------:R-:W-:Y:S02]  /*0bc0*/  ISETP.EQ.AND P4, PT, R15.reuse, -0x14, PT ;  /* 0xffffffec0f00780c */ /* 0x040fe40003f82270 */
[C---:B------:R-:W-:Y:S02]  /*0bd0*/  ISETP.EQ.AND P2, PT, R15.reuse, -0x10, PT ;  /* 0xfffffff00f00780c */ /* 0x040fe40003f42270 */
[C---:B------:R-:W-:Y:S02]  /*0be0*/  ISETP.EQ.AND P1, PT, R15.reuse, -0xc, PT ;  /* 0xfffffff40f00780c */ /* 0x040fe40003f22270 */
[C---:B------:R-:W-:Y:S02]  /*0bf0*/  ISETP.EQ.AND P0, PT, R15.reuse, -0x8, PT ;  /* 0xfffffff80f00780c */ /* 0x040fe40003f02270 */
[----:B------:R-:W-:-:S03]  /*0c00*/  ISETP.EQ.AND P5, PT, R15, 0x4, PT ;  /* 0x000000040f00780c */ /* 0x000fc60003fa2270 */
[----:B------:R-:W-:Y:S01]  /*0c10*/  @P3 IMAD.MOV.U32 R4, RZ, RZ, R27 ;  /* 0x000000ffff043224 */ /* 0x000fe200078e001b */
[C---:B------:R-:W-:Y:S02]  /*0c20*/  ISETP.EQ.AND P3, PT, R15.reuse, -0x4, PT ;  /* 0xfffffffc0f00780c */ /* 0x040fe40003f62270 */
[----:B------:R-:W-:Y:S01]  /*0c30*/  @P4 MOV R5, R27 ;  /* 0x0000001b00054202 */ /* 0x000fe20000000f00 */
[----:B------:R-:W-:Y:S01]  /*0c40*/  @P2 IMAD.MOV.U32 R5, RZ, RZ, R26 ;  /* 0x000000ffff052224 */ /* 0x000fe200078e001a */
[----:B------:R-:W-:Y:S02]  /*0c50*/  @P4 MOV R4, R26 ;  /* 0x0000001a00044202 */ /* 0x000fe40000000f00 */
[----:B------:R-:W-:Y:S02]  /*0c60*/  ISETP.EQ.AND P4, PT, R15, RZ, PT ;  /* 0x000000ff0f00720c */ /* 0x000fe40003f82270 */
[----:B------:R-:W-:Y:S01]  /*0c70*/  @P2 MOV R4, R11 ;  /* 0x0000000b00042202 */ /* 0x000fe20000000f00 */
[----:B------:R-:W-:Y:S01]  /*0c80*/  @P1 IMAD.MOV.U32 R4, RZ, RZ, R10 ;  /* 0x000000ffff041224 */ /* 0x000fe200078e000a */
[----:B------:R-:W-:-:S02]  /*0c90*/  @P0 MOV R4, R9 ;  /* 0x0000000900040202 */ /* 0x000fc40000000f00 */
[----:B------:R-:W-:Y:S02]  /*0ca0*/  @P1 MOV R5, R11 ;  /* 0x0000000b00051202 */ /* 0x000fe40000000f00 */
[----:B------:R-:W-:Y:S02]  /*0cb0*/  @P3 MOV R4, R8 ;  /* 0x0000000800043202 */ /* 0x000fe40000000f00 */
[----:B------:R-:W-:Y:S01]  /*0cc0*/  @P0 MOV R5, R10 ;  /* 0x0000000a00050202 */ /* 0x000fe20000000f00 */
[----:B------:R-:W-:Y:S02]  /*0cd0*/  @P3 IMAD.MOV.U32 R5, RZ, RZ, R9 ;  /* 0x000000ffff053224 */ /* 0x000fe400078e0009 */
[----:B------:R-:W-:Y:S01]  /*0ce0*/  @P4 IMAD.MOV.U32 R4, RZ, RZ, R19 ;  /* 0x000000ffff044224 */ /* 0x000fe200078e0013 */
[----:B------:R-:W-:Y:S02]  /*0cf0*/  @P4 MOV R5, R8 ;  /* 0x0000000800054202 */ /* 0x000fe40000000f00 */
[----:B------:R-:W-:-:S02]  /*0d00*/  @P5 MOV R5, R19 ;  /* 0x0000001300055202 */ /* 0x000fc40000000f00 */
[----:B------:R-:W-:Y:S01]  /*0d10*/  MOV R18, R4 ;  /* 0x0000000400127202 */ /* 0x000fe20000000f00 */
[----:B------:R-:W-:Y:S06]  /*0d20*/  @!P6 BRA `(.L_x_13) ;  /* 0x00000000002ce947 */ /* 0x000fec0003800000 */
[----:B------:R-:W-:Y:S01]  /*0d30*/  @P2 IMAD.MOV.U32 R4, RZ, RZ, R27 ;  /* 0x000000ffff042224 */ /* 0x000fe200078e001b */
[----:B------:R-:W-:Y:S02]  /*0d40*/  @P1 MOV R4, R26 ;  /* 0x0000001a00041202 */ /* 0x000fe40000000f00 */
[----:B------:R-:W-:Y:S01]  /*0d50*/  @P0 MOV R4, R11 ;  /* 0x0000000b00040202 */ /* 0x000fe20000000f00 */
[----:B------:R-:W-:Y:S01]  /*0d60*/  @P3 IMAD.MOV.U32 R4, RZ, RZ, R10 ;  /* 0x000000ffff043224 */ /* 0x000fe200078e000a */
[----:B------:R-:W-:Y:S02]  /*0d70*/  ISETP.EQ.AND P0, PT, R15, 0x8, PT ;  /* 0x000000080f00780c */ /* 0x000fe40003f02270 */
[----:B------:R-:W-:Y:S02]  /*0d80*/  @P4 MOV R4, R9 ;  /* 0x0000000900044202 */ /* 0x000fe40000000f00 */
[----:B------:R-:W-:Y:S02]  /*0d90*/  @P5 MOV R4, R8 ;  /* 0x0000000800045202 */ /* 0x000fe40000000f00 */
[----:B------:R-:W-:-:S04]  /*0da0*/  LOP3.LUT R14, R14, 0x1f, RZ, 0xc0, !PT ;  /* 0x0000001f0e0e7812 */ /* 0x000fc800078ec0ff */
[----:B------:R-:W-:-:S03]  /*0db0*/  SHF.L.W.U32.HI R18, R5, R14, R18 ;  /* 0x0000000e05127219 */ /* 0x000fc60000010e12 */
[----:B------:R-:W-:-:S05]  /*0dc0*/  @P0 IMAD.MOV.U32 R4, RZ, RZ, R19 ;  /* 0x000000ffff040224 */ /* 0x000fca00078e0013 */
[----:B------:R-:W-:-:S07]  /*0dd0*/  SHF.L.W.U32.HI R5, R4, R14, R5 ;  /* 0x0000000e04057219 */ /* 0x000fce0000010e05 */
.L_x_13:
[----:B------:R-:W-:Y:S05]  /*0de0*/  BSYNC.RECONVERGENT B2 ;  /* 0x0000000000027941 */ /* 0x000fea0003800200 */
.L_x_12:
[C---:B------:R-:W-:Y:S01]  /*0df0*/  SHF.L.W.U32.HI R19, R5.reuse, 0x2, R18 ;  /* 0x0000000205137819 */ /* 0x040fe20000010e12 */
[----:B------:R-:W-:Y:S01]  /*0e00*/  UMOV UR12, 0x54442d19 ;  /* 0x54442d19000c7882 */ /* 0x000fe20000000000 */
[----:B------:R-:W-:Y:S01]  /*0e10*/  SHF.L.U32 R5, R5, 0x2, RZ ;  /* 0x0000000205057819 */ /* 0x000fe200000006ff */
[----:B------:R-:W-:Y:S01]  /*0e20*/  UMOV UR13, 0x3bf921fb ;  /* 0x3bf921fb000d7882 */ /* 0x000fe20000000000 */
[----:B------:R-:W-:Y:S02]  /*0e30*/  SHF.R.S32.HI R4, RZ, 0x1f, R19 ;  /* 0x0000001fff047819 */ /* 0x000fe40000011413 */
[----:B------:R-:W-:Y:S02]  /*0e40*/  ISETP.GE.AND P1, PT, R2, RZ, PT ;  /* 0x000000ff0200720c */ /* 0x000fe40003f26270 */
[C---:B------:R-:W-:Y:S02]  /*0e50*/  LOP3.LUT R16, R4.reuse, R5, RZ, 0x3c, !PT ;  /* 0x0000000504107212 */ /* 0x040fe400078e3cff */
[----:B------:R-:W-:-:S02]  /*0e60*/  LOP3.LUT R17, R4, R19, RZ, 0x3c, !PT ;  /* 0x0000001304117212 */ /* 0x000fc400078e3cff */
[----:B------:R-:W-:Y:S02]  /*0e70*/  LOP3.LUT R2, R19, R2, RZ, 0x3c, !PT ;  /* 0x0000000213027212 */ /* 0x000fe400078e3cff */
[----:B------:R-:W0:Y:S02]  /*0e80*/  I2F.F64.S64 R4, R16 ;  /* 0x0000001000047312 */ /* 0x000e240000301c00 */
[----:B------:R-:W-:Y:S01]  /*0e90*/  ISETP.GE.AND P0, PT, R2, RZ, PT ;  /* 0x000000ff0200720c */ /* 0x000fe20003f06270 */
[----:B0-----:R-:W-:Y:S01]  /*0ea0*/  DMUL R14, R4, UR12 ;  /* 0x0000000c040e7c28 */ /* 0x001fe20008000000 */
[----:B------:R-:W-:-:S04]  /*0eb0*/  SHF.R.U32.HI R4, RZ, 0x1e, R18 ;  /* 0x0000001eff047819 */ /* 0x000fc80000011612 */
[----:B------:R-:W-:-:S05]  /*0ec0*/  LEA.HI R4, R19, R4, RZ, 0x1 ;  /* 0x0000000413047211 */ /* 0x000fca00078f08ff */
[----:B------:R-:W0:Y:S01]  /*0ed0*/  F2F.F32.F64 R14, R14 ;  /* 0x0000000e000e7310 */ /* 0x000e220000301000 */
[----:B------:R-:W-:-:S05]  /*0ee0*/  IADD3 R2, PT, PT, -R4, RZ, RZ ;  /* 0x000000ff04027210 */ /* 0x000fca0007ffe1ff */
[----:B------:R-:W-:Y:S01]  /*0ef0*/  @!P1 IMAD.MOV.U32 R4, RZ, RZ, R2 ;  /* 0x000000ffff049224 */ /* 0x000fe200078e0002 */
[----:B0-----:R-:W-:Y:S01]  /*0f00*/  FSEL R5, -R14, R14, !P0 ;  /* 0x0000000e0e057208 */ /* 0x001fe20004000100 */
[----:B------:R-:W-:Y:S06]  /*0f10*/  BRA `(.L_x_9) ;  /* 0x0000000000087947 */ /* 0x000fec0003800000 */
.L_x_10:
[----:B------:R-:W-:Y:S01]  /*0f20*/  FMUL R5, RZ, R2 ;  /* 0x00000002ff057220 */ /* 0x000fe20000400000 */
[----:B------:R-:W-:-:S07]  /*0f30*/  MOV R4, RZ ;  /* 0x000000ff00047202 */ /* 0x000fce0000000f00 */
.L_x_9:
[----:B------:R-:W-:Y:S05]  /*0f40*/  BSYNC.RECONVERGENT B1 ;  /* 0x0000000000017941 */ /* 0x000fea0003800200 */
.L_x_8:
[----:B------:R-:W0:Y:S02]  /*0f50*/  LDCU UR5, c[0x0][0x3bc] ;  /* 0x00007780ff0577ac */ /* 0x000e240008000800 */
[----:B0-----:R-:W-:-:S09]  /*0f60*/  UISETP.GE.AND UP0, UPT, UR5, 0x1, UPT ;  /* 0x000000010500788c */ /* 0x001fd2000bf06270 */
[----:B------:R-:W-:Y:S05]  /*0f70*/  BRA.U !UP0, `(.L_x_14) ;  /* 0x0000000d08f47547 */ /* 0x000fea000b800000 */
[----:B------:R-:W0:Y:S01]  /*0f80*/  LDC R14, c[0x0][0x3b8] ;  /* 0x0000ee00ff0e7b82 */ /* 0x000e220000000800 */
[----:B------:R-:W-:Y:S01]  /*0f90*/  FMUL R2, R5, R5 ;  /* 0x0000000505027220 */ /* 0x000fe20000400000 */
[C---:B------:R-:W-:Y:S01]  /*0fa0*/  LOP3.LUT R15, R4.reuse, 0x1, RZ, 0xc0, !PT ;  /* 0x00000001040f7812 */ /* 0x040fe200078ec0ff */
[----:B------:R-:W1:Y:S01]  /*0fb0*/  LDCU.64 UR12, c[0x0][0x388] ;  /* 0x00007100ff0c77ac */ /* 0x000e620008000a00 */
[----:B------:R-:W-:Y:S01]  /*0fc0*/  LOP3.LUT P1, RZ, R4, 0x2, RZ, 0xc0, !PT ;  /* 0x0000000204ff7812 */ /* 0x000fe2000782c0ff */
[----:B------:R-:W-:Y:S01]  /*0fd0*/  FFMA R6, R2, R6, -0.0013887860113754868507 ;  /* 0xbab607ed02067423 */ /* 0x000fe20000000006 */
[----:B------:R-:W-:-:S04]  /*0fe0*/  ISETP.NE.U32.AND P0, PT, R15, 0x1, PT ;  /* 0x000000010f00780c */ /* 0x000fc80003f05070 */
[----:B------:R-:W-:Y:S02]  /*0ff0*/  FSEL R17, R12, 0.041666727513074874878, P0 ;  /* 0x3d2aaabb0c117808 */ /* 0x000fe40000000000 */
[----:B------:R-:W-:Y:S02]  /*1000*/  FSEL R15, R6, -0.00019574658654164522886, !P0 ;  /* 0xb94d4153060f7808 */ /* 0x000fe40004000000 */
[----:B------:R-:W-:Y:S02]  /*1010*/  FSEL R6, -R13, -0.4999999701976776123, P0 ;  /* 0xbeffffff0d067808 */ /* 0x000fe40000000100 */
[----:B------:R-:W-:Y:S01]  /*1020*/  FSEL R5, R5, 1, P0 ;  /* 0x3f80000005057808 */ /* 0x000fe20000000000 */
[----:B------:R-:W-:Y:S01]  /*1030*/  FFMA R15, R2, R15, R17 ;  /* 0x0000000f020f7223 */ /* 0x000fe20000000011 */
[----:B------:R-:W-:-:S03]  /*1040*/  SHF.R.S32.HI R13, RZ, 0x1f, R0 ;  /* 0x0000001fff0d7819 */ /* 0x000fc60000011400 */
[C---:B------:R-:W-:Y:S01]  /*1050*/  FFMA R15, R2.reuse, R15, R6 ;  /* 0x0000000f020f7223 */ /* 0x040fe20000000006 */
[----:B------:R-:W-:Y:S01]  /*1060*/  FFMA R2, R2, R5, RZ ;  /* 0x0000000502027223 */ /* 0x000fe200000000ff */
[----:B-1----:R-:W-:Y:S01]  /*1070*/  LEA R12, P0, R0, UR12, 0x2 ;  /* 0x0000000c000c7c11 */ /* 0x002fe2000f8010ff */
[----:B0-----:R-:W-:Y:S02]  /*1080*/  IMAD R17, R14, UR5, RZ ;  /* 0x000000050e117c24 */ /* 0x001fe4000f8e02ff */
[----:B------:R-:W-:Y:S01]  /*1090*/  FFMA R5, R2, R15, R5 ;  /* 0x0000000f02057223 */ /* 0x000fe20000000005 */
[----:B------:R-:W-:Y:S01]  /*10a0*/  LEA.HI.X R13, R0, UR13, R13, 0x2, P0 ;  /* 0x0000000d000d7c11 */ /* 0x000fe200080f140d */
[----:B------:R-:W-:Y:S02]  /*10b0*/  IMAD R6, R17, R28, -0x1 ;  /* 0xffffffff11067424 */ /* 0x000fe400078e021c */
[----:B------:R-:W-:Y:S02]  /*10c0*/  @P1 FADD R5, RZ, -R5 ;  /* 0x80000005ff051221 */ /* 0x000fe40000000000 */
[----:B------:R-:W-:-:S02]  /*10d0*/  IMAD R4, R3, R17, R6 ;  /* 0x0000001103047224 */ /* 0x000fc400078e0206 */
[----:B------:R-:W-:-:S07]  /*10e0*/  HFMA2 R3, -RZ, RZ, 0, 0 ;  /* 0x00000000ff037431 */ /* 0x000fce00000001ff */
.L_x_19:
[----:B01----:R-:W0:Y:S01]  /*10f0*/  LDC.64 R14, c[0x0][0x3b8] ;  /* 0x0000ee00ff0e7b82 */ /* 0x003e220000000a00 */
[----:B------:R-:W-:Y:S01]  /*1100*/  UISETP.NE.AND UP1, UPT, UR8, URZ, UPT ;  /* 0x000000ff0800728c */ /* 0x000fe2000bf25270 */
[----:B------:R-:W-:Y:S01]  /*1110*/  MOV R32, 0x3f800000 ;  /* 0x3f80000000207802 */ /* 0x000fe20000000f00 */
[----:B------:R-:W-:Y:S01]  /*1120*/  UMOV UR5, 0x1 ;  /* 0x0000000100057882 */ /* 0x000fe20000000000 */
[----:B------:R-:W-:-:S04]  /*1130*/  MOV R30, RZ ;  /* 0x000000ff001e7202 */ /* 0x000fc80000000f00 */
[----:B------:R-:W1:Y:S01]  /*1140*/  LDC.64 R16, c[0x0][0x3c8] ;  /* 0x0000f200ff107b82 */ /* 0x000e620000000a00 */
[----:B0-----:R-:W-:Y:S01]  /*1150*/  ISETP.GE.U32.AND P0, PT, R15, 0x4, PT ;  /* 0x000000040f00780c */ /* 0x001fe20003f06070 */
[----:B------:R-:W-:Y:S02]  /*1160*/  IMAD R19, R14, UR4, R3 ;  /* 0x000000040e137c24 */ /* 0x000fe4000f8e0203 */
[CC--:B------:R-:W-:Y:S02]  /*1170*/  IMAD R2, R3.reuse, R15.reuse, R4 ;  /* 0x0000000f03027224 */ /* 0x0c0fe400078e0204 */
[C---:B------:R-:W-:Y:S02]  /*1180*/  IMAD R0, R3.reuse, R15, R6 ;  /* 0x0000000f03007224 */ /* 0x040fe400078e0206 */
[----:B------:R-:W-:Y:S02]  /*1190*/  VIADD R3, R3, 0x1 ;  /* 0x0000000103037836 */ /* 0x000fe40000000000 */
[----:B-1----:R-:W-:-:S03]  /*11a0*/  IMAD.WIDE.U32 R16, R19, 0x4, R16 ;  /* 0x0000000413107825 */ /* 0x002fc600078e0010 */
[----:B------:R-:W-:Y:S01]  /*11b0*/  ISETP.NE.AND P1, PT, R3, R14, PT ;  /* 0x0000000e0300720c */ /* 0x000fe20003f25270 */
[----:B--2---:R-:W-:-:S12]  /*11c0*/  @!P0 BRA `(.L_x_15) ;  /* 0x0000000400d48947 */ /* 0x004fd80003800000 */
[----:B------:R-:W-:Y:S01]  /*11d0*/  IMAD.MOV.U32 R32, RZ, RZ, 0x3f800000 ;  /* 0x3f800000ff207424 */ /* 0x000fe200078e00ff */
[----:B------:R-:W-:Y:S01]  /*11e0*/  MOV R30, RZ ;  /* 0x000000ff001e7202 */ /* 0x000fe20000000f00 */
[----:B------:R-:W-:-:S06]  /*11f0*/  UMOV UR5, 0x1 ;  /* 0x0000000100057882 */ /* 0x000fcc0000000000 */
.L_x_16:
[----:B--2---:R-:W0:Y:S01]  /*1200*/  LDC.64 R22, c[0x0][0x398] ;  /* 0x0000e600ff167b82 */ /* 0x004e220000000a00 */
[----:B------:R-:W-:Y:S01]  /*1210*/  IADD3 R29, PT, PT, R2, UR5, RZ ;  /* 0x00000005021d7c10 */ /* 0x000fe2000fffe0ff */
[----:B------:R-:W2:Y:S04]  /*1220*/  LDG.E R25, desc[UR10][R16.64] ;  /* 0x0000000a10197981 */ /* 0x000ea8000c1e1900 */
[----:B0-----:R-:W-:-:S05]  /*1230*/  IMAD.WIDE R18, R29, 0x4, R22 ;  /* 0x000000041d127825 */ /* 0x001fca00078e0216 */
[----:B------:R-:W2:Y:S01]  /*1240*/  LDG.E R31, desc[UR10][R18.64] ;  /* 0x0000000a121f7981 */ /* 0x000ea2000c1e1900 */
[----:B------:R-:W-:Y:S01]  /*1250*/  FMUL R14, R7, R30 ;  /* 0x0000001e070e7220 */ /* 0x000fe20000400000 */
[----:B------:R-:W-:-:S03]  /*1260*/  VIADD R21, R0, UR5 ;  /* 0x0000000500157c36 */ /* 0x000fc60008000000 */
[----:B------:R-:W-:Y:S01]  /*1270*/  FFMA R14, R5, R32, R14 ;  /* 0x00000020050e7223 */ /* 0x000fe2000000000e */
[----:B------:R-:W-:-:S04]  /*1280*/  IMAD.WIDE R22, R21, 0x4, R22 ;  /* 0x0000000415167825 */ /* 0x000fc800078e0216 */
[----:B--2---:R-:W-:Y:S02]  /*1290*/  FFMA R31, R14, R25, R31 ;  /* 0x000000190e1f7223 */ /* 0x004fe4000000001f */
[----:B------:R-:W0:Y:S03]  /*12a0*/  LDC.64 R24, c[0x0][0x390] ;  /* 0x0000e400ff187b82 */ /* 0x000e260000000a00 */
[----:B------:R1:W-:Y:S04]  /*12b0*/  STG.E desc[UR10][R18.64], R31 ;  /* 0x0000001f12007986 */ /* 0x0003e8000c10190a */
[----:B------:R-:W2:Y:S04]  /*12c0*/  LDG.E R33, desc[UR10][R16.64] ;  /* 0x0000000a10217981 */ /* 0x000ea8000c1e1900 */
[----:B------:R-:W2:Y:S01]  /*12d0*/  LDG.E R35, desc[UR10][R22.64] ;  /* 0x0000000a16237981 */ /* 0x000ea2000c1e1900 */
[----:B------:R-:W-:-:S04]  /*12e0*/  FMUL R30, R5, R30 ;  /* 0x0000001e051e7220 */ /* 0x000fc80000400000 */
[----:B------:R-:W-:Y:S01]  /*12f0*/  FFMA R32, R7, R32, -R30 ;  /* 0x0000002007207223 */ /* 0x000fe2000000081e */
[----:B0-----:R-:W-:-:S04]  /*1300*/  IMAD.WIDE R20, R21, 0x4, R24 ;  /* 0x0000000415147825 */ /* 0x001fc800078e0218 */
[----:B------:R-:W-:-:S04]  /*1310*/  IMAD.WIDE R24, R29, 0x4, R24 ;  /* 0x000000041d187825 */ /* 0x000fc800078e0218 */
[----:B--2---:R-:W-:-:S05]  /*1320*/  FFMA R33, R32, R33, R35 ;  /* 0x0000002120217223 */ /* 0x004fca0000000023 */
[----:B------:R0:W-:Y:S04]  /*1330*/  STG.E desc[UR10][R22.64], R33 ;  /* 0x0000002116007986 */ /* 0x0001e8000c10190a */
[----:B------:R-:W2:Y:S04]  /*1340*/  LDG.E R35, desc[UR10][R16.64] ;  /* 0x0000000a10237981 */ /* 0x000ea8000c1e1900 */
[----:B------:R-:W2:Y:S04]  /*1350*/  LDG.E R34, desc[UR10][R20.64] ;  /* 0x0000000a14227981 */ /* 0x000ea8000c1e1900 */
[----:B------:R-:W3:Y:S04]  /*1360*/  LDG.E R30, desc[UR10][R24.64] ;  /* 0x0000000a181e7981 */ /* 0x000ee8000c1e1900 */
[----:B------:R-:W4:Y:S01]  /*1370*/  LDG.E R29, desc[UR10][R12.64] ;  /* 0x0000000a0c1d7981 */ /* 0x000f22000c1e1900 */
[----:B-1----:R-:W-:Y:S01]  /*1380*/  I2FP.F32.U32 R31, UR5 ;  /* 0x00000005001f7c45 */ /* 0x002fe20008201000 */
[----:B--2---:R-:W-:Y:S01]  /*1390*/  FMUL R34, R35, R34 ;  /* 0x0000002223227220 */ /* 0x004fe20000400000 */
[----:B---3--:R-:W-:-:S03]  /*13a0*/  FMUL R30, R30, R35 ;  /* 0x000000231e1e7220 */ /* 0x008fc60000400000 */
[-C--:B------:R-:W-:Y:S01]  /*13b0*/  FMUL R35, R14, R31.reuse ;  /* 0x0000001f0e237220 */ /* 0x080fe20000400000 */
[----:B------:R-:W-:-:S03]  /*13c0*/  FMUL R31, R32, R31 ;  /* 0x0000001f201f7220 */ /* 0x000fc60000400000 */
[----:B------:R-:W-:-:S04]  /*13d0*/  FMUL R35, R34, R35 ;  /* 0x0000002322237220 */ /* 0x000fc80000400000 */
[----:B------:R-:W-:-:S04]  /*13e0*/  FFMA R30, R30, R31, -R35 ;  /* 0x0000001f1e1e7223 */ /* 0x000fc80000000823 */
[----:B----4-:R-:W-:-:S05]  /*13f0*/  FADD R29, R30, R29 ;  /* 0x0000001d1e1d7221 */ /* 0x010fca0000000000 */
[----:B------:R1:W-:Y:S04]  /*1400*/  STG.E desc[UR10][R12.64], R29 ;  /* 0x0000001d0c007986 */ /* 0x0003e8000c10190a */
[----:B------:R-:W2:Y:S04]  /*1410*/  LDG.E R31, desc[UR10][R16.64] ;  /* 0x0000000a101f7981 */ /* 0x000ea8000c1e1900 */
[----:B0-----:R-:W2:Y:S01]  /*1420*/  LDG.E R33, desc[UR10][R18.64+0x4] ;  /* 0x0000040a12217981 */ /* 0x001ea2000c1e1900 */
[----:B------:R-:W-:-:S04]  /*1430*/  FMUL R30, R7, R14 ;  /* 0x0000000e071e7220 */ /* 0x000fc80000400000 */
[----:B------:R-:W-:-:S04]  /*1440*/  FFMA R30, R5, R32, R30 ;  /* 0x00000020051e7223 */ /* 0x000fc8000000001e */
[----:B--2---:R-:W-:-:S05]  /*1450*/  FFMA R31, R30, R31, R33 ;  /* 0x0000001f1e1f7223 */ /* 0x004fca0000000021 */
[----:B------:R0:W-:Y:S04]  /*1460*/  STG.E desc[UR10][R18.64+0x4], R31 ;  /* 0x0000041f12007986 */ /* 0x0001e8000c10190a */
[----:B------:R-:W2:Y:S04]  /*1470*/  LDG.E R33, desc[UR10][R16.64] ;  /* 0x0000000a10217981 */ /* 0x000ea8000c1e1900 */
[----:B------:R-:W2:Y:S01]  /*1480*/  LDG.E R35, desc[UR10][R22.64+0x4] ;  /* 0x0000040a16237981 */ /* 0x000ea2000c1e1900 */
[----:B------:R-:W-:-:S04]  /*1490*/  FMUL R14, R5, R14 ;  /* 0x0000000e050e7220 */ /* 0x000fc80000400000 */
[----:B------:R-:W-:-:S04]  /*14a0*/  FFMA R32, R7, R32, -R14 ;  /* 0x0000002007207223 */ /* 0x000fc8000000080e */
[----:B--2---:R-:W-:-:S05]  /*14b0*/  FFMA R33, R32, R33, R35 ;  /* 0x0000002120217223 */ /* 0x004fca0000000023 */
[----:B------:R2:W-:Y:S04]  /*14c0*/  STG.E desc[UR10][R22.64+0x4], R33 ;  /* 0x0000042116007986 */ /* 0x0005e8000c10190a */
[----:B-1----:R-:W3:Y:S04]  /*14d0*/  LDG.E R29, desc[UR10][R24.64+0x4] ;  /* 0x0000040a181d7981 */ /* 0x002ee8000c1e1900 */
[----:B------:R-:W3:Y:S04]  /*14e0*/  LDG.E R34, desc[UR10][R16.64] ;  /* 0x0000000a10227981 */ /* 0x000ee8000c1e1900 */
[----:B------:R-:W4:Y:S04]  /*14f0*/  LDG.E R35, desc[UR10][R20.64+0x4] ;  /* 0x0000040a14237981 */ /* 0x000f28000c1e1900 */
[----:B------:R-:W5:Y:S01]  /*1500*/  LDG.E R14, desc[UR10][R12.64] ;  /* 0x0000000a0c0e7981 */ /* 0x000f62000c1e1900 */
[----:B------:R-:W-:-:S06]  /*1510*/  UIADD3 UR6, UPT, UPT, UR5, 0x1, URZ ;  /* 0x0000000105067890 */ /* 0x000fcc000fffe0ff */
[----:B0-----:R-:W-:Y:S01]  /*1520*/  I2FP.F32.U32 R31, UR6 ;  /* 0x00000006001f7c45 */ /* 0x001fe20008201000 */
[----:B---3--:R-:W-:Y:S01]  /*1530*/  FMUL R29, R29, R34 ;  /* 0x000000221d1d7220 */ /* 0x008fe20000400000 */
[----:B----4-:R-:W-:-:S03]  /*1540*/  FMUL R35, R34, R35 ;  /* 0x0000002322237220 */ /* 0x010fc60000400000 */
[----:B------:R-:W-:-:S04]  /*1550*/  FMUL R34, R30, R31 ;  /* 0x0000001f1e227220 */ /* 0x000fc80000400000 */
[----:B------:R-:W-:Y:S01]  /*1560*/  FMUL R36, R35, R34 ;  /* 0x0000002223247220 */ /* 0x000fe20000400000 */
[----:B------:R-:W-:-:S04]  /*1570*/  FMUL R34, R32, R31 ;  /* 0x0000001f20227220 */ /* 0x000fc80000400000 */
[----:B------:R-:W-:-:S04]  /*1580*/  FFMA R29, R29, R34, -R36 ;  /* 0x000000221d1d7223 */ /* 0x000fc80000000824 */
[----:B-----5:R-:W-:-:S05]  /*1590*/  FADD R29, R29, R14 ;  /* 0x0000000e1d1d7221 */ /* 0x020fca0000000000 */
[----:B------:R0:W-:Y:S04]  /*15a0*/  STG.E desc[UR10][R12.64], R29 ;  /* 0x0000001d0c007986 */ /* 0x0001e8000c10190a */
[----:B------:R-:W3:Y:S04]  /*15b0*/  LDG.E R31, desc[UR10][R16.64] ;  /* 0x0000000a101f7981 */ /* 0x000ee8000c1e1900 */
[----:B--2---:R-:W3:Y:S01]  /*15c0*/  LDG.E R33, desc[UR10][R18.64+0x8] ;  /* 0x0000080a12217981 */ /* 0x004ee2000c1e1900 */
[----:B------:R-:W-:-:S04]  /*15d0*/  FMUL R14, R7, R30 ;  /* 0x0000001e070e7220 */ /* 0x000fc80000400000 */
[----:B------:R-:W-:-:S04]  /*15e0*/  FFMA R14, R5, R32, R14 ;  /* 0x00000020050e7223 */ /* 0x000fc8000000000e */
[----:B---3--:R-:W-:-:S05]  /*15f0*/  FFMA R31, R14, R31, R33 ;  /* 0x0000001f0e1f7223 */ /* 0x008fca0000000021 */
[----:B------:R1:W-:Y:S04]  /*1600*/  STG.E desc[UR10][R18.64+0x8], R31 ;  /* 0x0000081f12007986 */ /* 0x0003e8000c10190a */
[----:B------:R-:W2:Y:S04]  /*1610*/  LDG.E R33, desc[UR10][R16.64] ;  /* 0x0000000a10217981 */ /* 0x000ea8000c1e1900 */
[----:B------:R-:W2:Y:S01]  /*1620*/  LDG.E R35, desc[UR10][R22.64+0x8] ;  /* 0x0000080a16237981 */ /* 0x000ea2000c1e1900 */
[----:B------:R-:W-:-:S04]  /*1630*/  FMUL R30, R5, R30 ;  /* 0x0000001e051e7220 */ /* 0x000fc80000400000 */
[----:B------:R-:W-:-:S04]  /*1640*/  FFMA R32, R7, R32, -R30 ;  /* 0x0000002007207223 */ /* 0x000fc8000000081e */
[----:B--2---:R-:W-:-:S05]  /*1650*/  FFMA R33, R32, R33, R35 ;  /* 0x0000002120217223 */ /* 0x004fca0000000023 */
[----:B------:R2:W-:Y:S04]  /*1660*/  STG.E desc[UR10][R22.64+0x8], R33 ;  /* 0x0000082116007986 */ /* 0x0005e8000c10190a */
[----:B------:R-:W3:Y:S04]  /*1670*/  LDG.E R30, desc[UR10][R24.64+0x8] ;  /* 0x0000080a181e7981 */ /* 0x000ee8000c1e1900 */
[----:B------:R-:W3:Y:S04]  /*1680*/  LDG.E R35, desc[UR10][R16.64] ;  /* 0x0000000a10237981 */ /* 0x000ee8000c1e1900 */
[----:B------:R-:W4:Y:S04]  /*1690*/  LDG.E R34, desc[UR10][R20.64+0x8] ;  /* 0x0000080a14227981 */ /* 0x000f28000c1e1900 */
[----:B0-----:R-:W5:Y:S01]  /*16a0*/  LDG.E R29, desc[UR10][R12.64] ;  /* 0x0000000a0c1d7981 */ /* 0x001f62000c1e1900 */
[----:B------:R-:W-:-:S06]  /*16b0*/  UIADD3 UR6, UPT, UPT, UR5, 0x2, URZ ;  /* 0x0000000205067890 */ /* 0x000fcc000fffe0ff */
[----:B-1----:R-:W-:Y:S01]  /*16c0*/  I2FP.F32.U32 R31, UR6 ;  /* 0x00000006001f7c45 */ /* 0x002fe20008201000 */
[----:B---3--:R-:W-:Y:S01]  /*16d0*/  FMUL R30, R30, R35 ;  /* 0x000000231e1e7220 */ /* 0x008fe20000400000 */
[----:B----4-:R-:W-:-:S03]  /*16e0*/  FMUL R34, R35, R34 ;  /* 0x0000002223227220 */ /* 0x010fc60000400000 */
[-C--:B------:R-:W-:Y:S01]  /*16f0*/  FMUL R35, R14, R31.reuse ;  /* 0x0000001f0e237220 */ /* 0x080fe20000400000 */
[----:B------:R-:W-:-:S03]  /*1700*/  FMUL R31, R32, R31 ;  /* 0x0000001f201f7220 */ /* 0x000fc60000400000 */
        /* <DEDUP_REMOVED lines=17> */
[----:B0-----:R-:W3:Y:S04]  /*1820*/  LDG.E R29, desc[UR10][R16.64] ;  /* 0x0000000a101d7981 */ /* 0x001ee8000c1e1900 */
[----:B------:R-:W4:Y:S04]  /*1830*/  LDG.E R24, desc[UR10][R24.64+0xc] ;  /* 0x00000c0a18187981 */ /* 0x000f28000c1e1900 */
[----:B------:R-:W5:Y:S01]  /*1840*/  LDG.E R35, desc[UR10][R12.64] ;  /* 0x0000000a0c237981 */ /* 0x000f62000c1e1900 */
[----:B------:R-:W-:-:S06]  /*1850*/  UIADD3 UR6, UPT, UPT, UR5, 0x3, URZ ;  /* 0x0000000305067890 */ /* 0x000fcc000fffe0ff */
[----:B-1----:R-:W-:-:S05]  /*1860*/  I2FP.F32.U32 R19, UR6 ;  /* 0x0000000600137c45 */ /* 0x002fca0008201000 */
[----:B------:R-:W-:Y:S01]  /*1870*/  FMUL R31, R30, R19 ;  /* 0x000000131e1f7220 */ /* 0x000fe20000400000 */
[----:B------:R-:W-:Y:S02]  /*1880*/  UISETP.NE.AND UP0, UPT, UR6, UR7, UPT ;  /* 0x000000070600728c */ /* 0x000fe4000bf05270 */
[----:B------:R-:W-:Y:S01]  /*1890*/  UIADD3 UR5, UPT, UPT, UR5, 0x4, URZ ;  /* 0x0000000405057890 */ /* 0x000fe2000fffe0ff */
[----:B---3--:R-:W-:-:S04]  /*18a0*/  FMUL R14, R29, R20 ;  /* 0x000000141d0e7220 */ /* 0x008fc80000400000 */
[----:B------:R-:W-:Y:S01]  /*18b0*/  FMUL R18, R14, R31 ;  /* 0x0000001f0e127220 */ /* 0x000fe20000400000 */
[----:B----4-:R-:W-:Y:S01]  /*18c0*/  FMUL R29, R24, R29 ;  /* 0x0000001d181d7220 */ /* 0x010fe20000400000 */
[----:B------:R-:W-:-:S04]  /*18d0*/  FMUL R14, R32, R19 ;  /* 0x00000013200e7220 */ /* 0x000fc80000400000 */
[----:B------:R-:W-:-:S04]  /*18e0*/  FFMA R14, R29, R14, -R18 ;  /* 0x0000000e1d0e7223 */ /* 0x000fc80000000812 */
[----:B-----5:R-:W-:-:S05]  /*18f0*/  FADD R35, R14, R35 ;  /* 0x000000230e237221 */ /* 0x020fca0000000000 */
[----:B------:R2:W-:Y:S01]  /*1900*/  STG.E desc[UR10][R12.64], R35 ;  /* 0x000000230c007986 */ /* 0x0005e2000c10190a */
[----:B------:R-:W-:Y:S05]  /*1910*/  BRA.U UP0, `(.L_x_16) ;  /* 0xfffffff900387547 */ /* 0x000fea000b83ffff */
.L_x_15:
[----:B------:R-:W-:Y:S05]  /*1920*/  BRA.U !UP1, `(.L_x_17) ;  /* 0x0000000509847547 */ /* 0x000fea000b800000 */
[----:B------:R-:W-:Y:S01]  /*1930*/  UISETP.NE.AND UP0, UPT, UR8, 0x1, UPT ;  /* 0x000000010800788c */ /* 0x000fe2000bf05270 */
[----:B------:R-:W-:-:S08]  /*1940*/  LOP3.LUT P0, RZ, R15, 0x1, RZ, 0xc0, !PT ;  /* 0x000000010fff7812 */ /* 0x000fd0000780c0ff */
[----:B------:R-:W-:Y:S05]  /*1950*/  BRA.U !UP0, `(.L_x_18) ;  /* 0x0000000108f07547 */ /* 0x000fea000b800000 */
[----:B------:R-:W2:Y:S01]  /*1960*/  LDC.64 R14, c[0x0][0x398] ;  /* 0x0000e600ff0e7b82 */ /* 0x000ea20000000a00 */
[----:B------:R-:W-:Y:S01]  /*1970*/  IADD3 R25, PT, PT, R2, UR5, RZ ;  /* 0x0000000502197c10 */ /* 0x000fe2000fffe0ff */
[----:B------:R-:W3:Y:S04]  /*1980*/  LDG.E R19, desc[UR10][R16.64] ;  /* 0x0000000a10137981 */ /* 0x000ee8000c1e1900 */
[----:B--2---:R-:W-:-:S05]  /*1990*/  IMAD.WIDE R22, R25, 0x4, R14 ;  /* 0x0000000419167825 */ /* 0x004fca00078e020e */
[----:B------:R-:W3:Y:S01]  /*19a0*/  LDG.E R29, desc[UR10][R22.64] ;  /* 0x0000000a161d7981 */ /* 0x000ee2000c1e1900 */
[----:B------:R-:W-:Y:S01]  /*19b0*/  FMUL R24, R7, R30 ;  /* 0x0000001e07187220 */ /* 0x000fe20000400000 */
[----:B------:R-:W-:-:S03]  /*19c0*/  IADD3 R21, PT, PT, R0, UR5, RZ ;  /* 0x0000000500157c10 */ /* 0x000fc6000fffe0ff */
[----:B------:R-:W-:Y:S02]  /*19d0*/  FFMA R24, R5, R32, R24 ;  /* 0x0000002005187223 */ /* 0x000fe40000000018 */
[----:B------:R-:W-:-:S04]  /*19e0*/  IMAD.WIDE R14, R21, 0x4, R14 ;  /* 0x00000004150e7825 */ /* 0x000fc800078e020e */
[----:B---3--:R-:W-:Y:S02]  /*19f0*/  FFMA R29, R24, R19, R29 ;  /* 0x00000013181d7223 */ /* 0x008fe4000000001d */
        /* <DEDUP_REMOVED lines=12> */
[----:B-1----:R-:W3:Y:S04]  /*1ac0*/  LDG.E R29, desc[UR10][R18.64] ;  /* 0x0000000a121d7981 */ /* 0x002ee8000c1e1900 */
[----:B------:R-:W4:Y:S01]  /*1ad0*/  LDG.E R25, desc[UR10][R12.64] ;  /* 0x0000000a0c197981 */ /* 0x000f22000c1e1900 */
[----:B------:R-:W-:Y:S01]  /*1ae0*/  I2FP.F32.U32 R35, UR5 ;  /* 0x0000000500237c45 */ /* 0x000fe20008201000 */
[----:B--2---:R-:W-:Y:S01]  /*1af0*/  FMUL R33, R30, R33 ;  /* 0x000000211e217220 */ /* 0x004fe20000400000 */
[----:B---3--:R-:W-:-:S03]  /*1b00*/  FMUL R29, R29, R30 ;  /* 0x0000001e1d1d7220 */ /* 0x008fc60000400000 */
[----:B------:R-:W-:-:S04]  /*1b10*/  FMUL R30, R24, R35 ;  /* 0x00000023181e7220 */ /* 0x000fc80000400000 */
[----:B------:R-:W-:Y:S01]  /*1b20*/  FMUL R34, R33, R30 ;  /* 0x0000001e21227220 */ /* 0x000fe20000400000 */
        /* <DEDUP_REMOVED lines=17> */
[----:B-1----:R-:W3:Y:S04]  /*1c40*/  LDG.E R25, desc[UR10][R16.64] ;  /* 0x0000000a10197981 */ /* 0x002ee8000c1e1900 */
[----:B------:R-:W4:Y:S04]  /*1c50*/  LDG.E R18, desc[UR10][R18.64+0x4] ;  /* 0x0000040a12127981 */ /* 0x000f28000c1e1900 */
[----:B------:R-:W5:Y:S01]  /*1c60*/  LDG.E R33, desc[UR10][R12.64] ;  /* 0x0000000a0c217981 */ /* 0x000f62000c1e1900 */
[----:B------:R-:W-:-:S06]  /*1c70*/  UIADD3 UR6, UPT, UPT, UR5, 0x1, URZ ;  /* 0x0000000105067890 */ /* 0x000fcc000fffe0ff */
[----:B0-----:R-:W-:-:S05]  /*1c80*/  I2FP.F32.U32 R23, UR6 ;  /* 0x0000000600177c45 */ /* 0x001fca0008201000 */
[-C--:B------:R-:W-:Y:S01]  /*1c90*/  FMUL R29, R30, R23.reuse ;  /* 0x000000171e1d7220 */ /* 0x080fe20000400000 */
[----:B--2---:R-:W-:Y:S01]  /*1ca0*/  FMUL R14, R32, R23 ;  /* 0x00000017200e7220 */ /* 0x004fe20000400000 */
[----:B------:R-:W-:Y:S01]  /*1cb0*/  UIADD3 UR5, UPT, UPT, UR5, 0x2, URZ ;  /* 0x0000000205057890 */ /* 0x000fe2000fffe0ff */
[----:B---3--:R-:W-:Y:S01]  /*1cc0*/  FMUL R22, R25, R20 ;  /* 0x0000001419167220 */ /* 0x008fe20000400000 */
[----:B----4-:R-:W-:-:S03]  /*1cd0*/  FMUL R25, R18, R25 ;  /* 0x0000001912197220 */ /* 0x010fc60000400000 */
[----:B------:R-:W-:-:S04]  /*1ce0*/  FMUL R22, R22, R29 ;  /* 0x0000001d16167220 */ /* 0x000fc80000400000 */
[----:B------:R-:W-:-:S04]  /*1cf0*/  FFMA R14, R25, R14, -R22 ;  /* 0x0000000e190e7223 */ /* 0x000fc80000000816 */
[----:B-----5:R-:W-:-:S05]  /*1d00*/  FADD R33, R14, R33 ;  /* 0x000000210e217221 */ /* 0x020fca0000000000 */
[----:B------:R0:W-:Y:S02]  /*1d10*/  STG.E desc[UR10][R12.64], R33 ;  /* 0x000000210c007986 */ /* 0x0001e4000c10190a */
.L_x_18:
[----:B------:R-:W-:Y:S05]  /*1d20*/  @!P0 BRA `(.L_x_17) ;  /* 0x0000000000848947 */ /* 0x000fea0003800000 */
[----:B------:R-:W1:Y:S01]  /*1d30*/  LDC.64 R14, c[0x0][0x398] ;  /* 0x0000e600ff0e7b82 */ /* 0x000e620000000a00 */
[----:B------:R-:W-:Y:S01]  /*1d40*/  VIADD R25, R2, UR5 ;  /* 0x0000000502197c36 */ /* 0x000fe20008000000 */
[----:B------:R-:W3:Y:S03]  /*1d50*/  LDG.E R21, desc[UR10][R16.64] ;  /* 0x0000000a10157981 */ /* 0x000ee6000c1e1900 */
[----:B-1----:R-:W-:-:S05]  /*1d60*/  IMAD.WIDE R18, R25, 0x4, R14 ;  /* 0x0000000419127825 */ /* 0x002fca00078e020e */
[----:B--2---:R-:W3:Y:S01]  /*1d70*/  LDG.E R23, desc[UR10][R18.64] ;  /* 0x0000000a12177981 */ /* 0x004ee2000c1e1900 */
[----:B------:R-:W-:Y:S01]  /*1d80*/  FMUL R2, R7, R30 ;  /* 0x0000001e07027220 */ /* 0x000fe20000400000 */
[----:B------:R-:W-:-:S03]  /*1d90*/  IADD3 R31, PT, PT, R0, UR5, RZ ;  /* 0x00000005001f7c10 */ /* 0x000fc6000fffe0ff */
[----:B------:R-:W-:Y:S02]  /*1da0*/  FFMA R2, R5, R32, R2 ;  /* 0x0000002005027223 */ /* 0x000fe40000000002 */
[----:B------:R-:W-:-:S04]  /*1db0*/  IMAD.WIDE R14, R31, 0x4, R14 ;  /* 0x000000041f0e7825 */ /* 0x000fc800078e020e */
[----:B---3--:R-:W-:Y:S02]  /*1dc0*/  FFMA R29, R2, R21, R23 ;  /* 0x00000015021d7223 */ /* 0x008fe40000000017 */
[----:B------:R-:W1:Y:S03]  /*1dd0*/  LDC.64 R20, c[0x0][0x390] ;  /* 0x0000e400ff147b82 */ /* 0x000e660000000a00 */
[----:B------:R2:W-:Y:S04]  /*1de0*/  STG.E desc[UR10][R18.64], R29 ;  /* 0x0000001d12007986 */ /* 0x0005e8000c10190a */
[----:B------:R-:W3:Y:S04]  /*1df0*/  LDG.E R23, desc[UR10][R16.64] ;  /* 0x0000000a10177981 */ /* 0x000ee8000c1e1900 */
[----:B0-----:R-:W3:Y:S01]  /*1e00*/  LDG.E R33, desc[UR10][R14.64] ;  /* 0x0000000a0e217981 */ /* 0x001ee2000c1e1900 */
[----:B------:R-:W-:-:S04]  /*1e10*/  FMUL R30, R5, R30 ;  /* 0x0000001e051e7220 */ /* 0x000fc80000400000 */
[----:B------:R-:W-:-:S04]  /*1e20*/  FFMA R32, R7, R32, -R30 ;  /* 0x0000002007207223 */ /* 0x000fc8000000081e */
[----:B---3--:R-:W-:Y:S01]  /*1e30*/  FFMA R33, R32, R23, R33 ;  /* 0x0000001720217223 */ /* 0x008fe20000000021 */
[----:B-1----:R-:W-:-:S04]  /*1e40*/  IMAD.WIDE R22, R31, 0x4, R20 ;  /* 0x000000041f167825 */ /* 0x002fc800078e0214 */
[----:B------:R-:W-:Y:S01]  /*1e50*/  IMAD.WIDE R20, R25, 0x4, R20 ;  /* 0x0000000419147825 */ /* 0x000fe200078e0214 */
[----:B------:R1:W-:Y:S04]  /*1e60*/  STG.E desc[UR10][R14.64], R33 ;  /* 0x000000210e007986 */ /* 0x0003e8000c10190a */
[----:B------:R-:W3:Y:S04]  /*1e70*/  LDG.E R25, desc[UR10][R16.64] ;  /* 0x0000000a10197981 */ /* 0x000ee8000c1e1900 */
[----:B------:R-:W3:Y:S04]  /*1e80*/  LDG.E R22, desc[UR10][R22.64] ;  /* 0x0000000a16167981 */ /* 0x000ee8000c1e1900 */
[----:B------:R-:W4:Y:S04]  /*1e90*/  LDG.E R20, desc[UR10][R20.64] ;  /* 0x0000000a14147981 */ /* 0x000f28000c1e1900 */
[----:B------:R-:W5:Y:S01]  /*1ea0*/  LDG.E R31, desc[UR10][R12.64] ;  /* 0x0000000a0c1f7981 */ /* 0x000f62000c1e1900 */
[----:B--2---:R-:W-:-:S05]  /*1eb0*/  I2FP.F32.U32 R19, UR5 ;  /* 0x0000000500137c45 */ /* 0x004fca0008201000 */
[-C--:B------:R-:W-:Y:S01]  /*1ec0*/  FMUL R29, R2, R19.reuse ;  /* 0x00000013021d7220 */ /* 0x080fe20000400000 */
[----:B------:R-:W-:Y:S01]  /*1ed0*/  FMUL R32, R32, R19 ;  /* 0x0000001320207220 */ /* 0x000fe20000400000 */
[----:B---3--:R-:W-:Y:S01]  /*1ee0*/  FMUL R0, R25, R22 ;  /* 0x0000001619007220 */ /* 0x008fe20000400000 */
[----:B----4-:R-:W-:-:S03]  /*1ef0*/  FMUL R25, R20, R25 ;  /* 0x0000001914197220 */ /* 0x010fc60000400000 */
[----:B------:R-:W-:-:S04]  /*1f00*/  FMUL R0, R0, R29 ;  /* 0x0000001d00007220 */ /* 0x000fc80000400000 */
[----:B------:R-:W-:-:S04]  /*1f10*/  FFMA R0, R25, R32, -R0 ;  /* 0x0000002019007223 */ /* 0x000fc80000000800 */
[----:B-----5:R-:W-:-:S05]  /*1f20*/  FADD R31, R0, R31 ;  /* 0x0000001f001f7221 */ /* 0x020fca0000000000 */
[----:B------:R1:W-:Y:S02]  /*1f30*/  STG.E desc[UR10][R12.64], R31 ;  /* 0x0000001f0c007986 */ /* 0x0003e4000c10190a */
.L_x_17:
[----:B------:R-:W-:Y:S05]  /*1f40*/  @P1 BRA `(.L_x_19) ;  /* 0xfffffff000681947 */ /* 0x000fea000383ffff */
.L_x_14:
[----:B------:R-:W3:Y:S01]  /*1f50*/  LDCU UR5, c[0x0][0x360] ;  /* 0x00006c00ff0577ac */ /* 0x000ee20008000800 */
[----:B------:R-:W4:Y:S01]  /*1f60*/  LDCU UR6, c[0x0][0x3b4] ;  /* 0x00007680ff0677ac */ /* 0x000f220008000800 */
[----:B---3--:R-:W-:-:S04]  /*1f70*/  IADD3 R28, PT, PT, R28, UR5, RZ ;  /* 0x000000051c1c7c10 */ /* 0x008fc8000fffe0ff */
[----:B----4-:R-:W-:-:S13]  /*1f80*/  ISETP.GE.AND P0, PT, R28, UR6, PT ;  /* 0x000000061c007c0c */ /* 0x010fda000bf06270 */
[----:B------:R-:W-:Y:S05]  /*1f90*/  @!P0 BRA `(.L_x_20) ;  /* 0xffffffe0005c8947 */ /* 0x000fea000383ffff */
.L_x_1:
[----:B------:R-:W-:Y:S05]  /*1fa0*/  BSYNC.RECONVERGENT B0 ;  /* 0x0000000000007941 */ /* 0x000fea0003800200 */
.L_x_0:
[----:B------:R-:W3:Y:S01]  /*1fb0*/  LDC R0, c[0x0][0x3b0] ;  /* 0x0000ec00ff007b82 */ /* 0x000ee20000000800 */
[----:B------:R-:W-:-:S06]  /*1fc0*/  UIADD3 UR5, UPT, UPT, UR4, 0x1, URZ ;  /* 0x0000000104057890 */ /* 0x000fcc000fffe0ff */
[----:B---3--:R-:W-:-:S13]  /*1fd0*/  ISETP.NE.AND P0, PT, R0, UR5, PT ;  /* 0x0000000500007c0c */ /* 0x008fda000bf05270 */
[----:B------:R-:W-:Y:S05]  /*1fe0*/  @!P0 EXIT ;  /* 0x000000000000894d */ /* 0x000fea0003800000 */
[----:B------:R-:W-:Y:S01]  /*1ff0*/  UMOV UR4, UR5 ;  /* 0x0000000500047c82 */ /* 0x000fe20008000000 */
[----:B------:R-:W-:Y:S05]  /*2000*/  BRA `(.L_x_21) ;  /* 0xffffffe0002c7947 */ /* 0x000fea000383ffff */
.L_x_22:
[----:B------:R-:W-:-:S00]  /*2010*/  BRA `(.L_x_22) ;  /* 0xfffffffc00fc7947 */ /* 0x000fc0000383ffff */
[----:B------:R-:W-:-:S00]  /*2020*/  NOP ;  /* 0x0000000000007918 */ /* 0x000fc00000000000 */
        /* <DEDUP_REMOVED lines=13> */
.L_x_52:


//--------------------- .text._Z16ffkanGPUkernel_bILb1ELb0ELb0EEvPfS0_S0_S0_S0_S0_iiiiS0_S0_ --------------------------
	.section	.text._Z16ffkanGPUkernel_bILb1ELb0ELb0EEvPfS0_S0_S0_S0_S0_iiiiS0_S0_,"ax",@progbits
	.align	128
        .global         _Z16ffkanGPUkernel_bILb1ELb0ELb0EEvPfS0_S0_S0_S0_S0_iiiiS0_S0_
        .type           _Z16ffkanGPUkernel_bILb1ELb0ELb0EEvPfS0_S0_S0_S0_S0_iiiiS0_S0_,@function
        .size           _Z16ffkanGPUkernel_bILb1ELb0ELb0EEvPfS0_S0_S0_S0_S0_iiiiS0_S0_,(.L_x_53 - _Z16ffkanGPUkernel_bILb1ELb0ELb0EEvPfS0_S0_S0_S0_S0_iiiiS0_S0_)
        .other          _Z16ffkanGPUkernel_bILb1ELb0ELb0EEvPfS0_S0_S0_S0_S0_iiiiS0_S0_,@"STO_CUDA_ENTRY STV_DEFAULT"
_Z16ffkanGPUkernel_bILb1ELb0ELb0EEvPfS0_S0_S0_S0_S0_iiiiS0_S0_:
.text._Z16ffkanGPUkernel_bILb1ELb0ELb0EEvPfS0_S0_S0_S0_S0_iiiiS0_S0_:
[----:B------:R-:W-:Y:S08]  /*0000*/  LDC R1, c[0x0][0x37c] ;  /* 0x0000df00ff017b82 */ /* 0x000ff00000000800 */
[----:B------:R-:W0:Y:S02]  /*0010*/  LDC R0, c[0x0][0x3b0] ;  /* 0x0000ec00ff007b82 */ /* 0x000e240000000800 */
[----:B0-----:R-:W-:-:S13]  /*0020*/  ISETP.GE.AND P0, PT, R0, 0x1, PT ;  /* 0x000000010000780c */ /* 0x001fda0003f06270 */
[----:B------:R-:W-:Y:S05]  /*0030*/  @!P0 EXIT ;  /* 0x000000000000894d */ /* 0x000fea0003800000 */
[----:B------:R-:W0:Y:S01]  /*0040*/  S2R R0, SR_TID.X ;  /* 0x0000000000007919 */ /* 0x000e220000002100 */
[----:B------:R-:W1:Y:S01]  /*0050*/  LDCU UR5, c[0x0][0x360] ;  /* 0x00006c00ff0577ac */ /* 0x000e620008000800 */
[----:B------:R-:W2:Y:S01]  /*0060*/  LDCU.64 UR6, c[0x0][0x358] ;  /* 0x00006b00ff0677ac */ /* 0x000ea20008000a00 */
[----:B------:R-:W-:-:S05]  /*0070*/  UMOV UR4, URZ ;  /* 0x000000ff00047c82 */ /* 0x000fca0008000000 */
.L_x_26:
[----:B------:R-:W0:Y:S01]  /*0080*/  LDC R10, c[0x0][0x3b8] ;  /* 0x0000ee00ff0a7b82 */ /* 0x000e220000000800 */
[----:B------:R-:W-:Y:S01]  /*0090*/  BSSY.RECONVERGENT B0, `(.L_x_23) ;  /* 0x0000010000007945 */ /* 0x000fe20003800200 */
[----:B0-----:R-:W-:-:S13]  /*00a0*/  ISETP.GE.AND P0, PT, R0, R10, PT ;  /* 0x0000000a0000720c */ /* 0x001fda0003f06270 */
[----:B----4-:R-:W-:Y:S05]  /*00b0*/  @P0 BRA `(.L_x_24) ;  /* 0x0000000000340947 */ /* 0x010fea0003800000 */
[----:B------:R-:W0:Y:S01]  /*00c0*/  LDC.64 R6, c[0x0][0x3c8] ;  /* 0x0000f200ff067b82 */ /* 0x000e220000000a00 */
[----:B------:R-:W-:-:S07]  /*00d0*/  MOV R11, R0 ;  /* 0x00000000000b7202 */ /* 0x000fce0000000f00 */
[----:B------:R-:W3:Y:S02]  /*00e0*/  LDC.64 R8, c[0x0][0x3a8] ;  /* 0x0000ea00ff087b82 */ /* 0x000ee40000000a00 */
.L_x_25:
[----:B------:R-:W-:Y:S02]  /*00f0*/  IMAD R3, R10, UR4, R11 ;  /* 0x000000040a037c24 */ /* 0x000fe4000f8e020b */
[----:B---34-:R-:W-:-:S04]  /*0100*/  IMAD.WIDE R4, R11, 0x4, R8 ;  /* 0x000000040b047825 */ /* 0x018fc800078e0208 */
[----:B0-----:R-:W-:Y:S01]  /*0110*/  IMAD.WIDE R2, R3, 0x4, R6 ;  /* 0x0000000403027825 */ /* 0x001fe200078e0206 */
[----:B--2---:R-:W2:Y:S05]  /*0120*/  LDG.E R13, desc[UR6][R4.64] ;  /* 0x00000006040d7981 */ /* 0x004eaa000c1e1900 */
[----:B------:R-:W2:Y:S01]  /*0130*/  LDG.E R2, desc[UR6][R2.64] ;  /* 0x0000000602027981 */ /* 0x000ea2000c1e1900 */
[----:B-1----:R-:W-:-:S04]  /*0140*/  IADD3 R11, PT, PT, R11, UR5, RZ ;  /* 0x000000050b0b7c10 */ /* 0x002fc8000fffe0ff */
[----:B------:R-:W-:Y:S01]  /*0150*/  ISETP.GE.AND P0, PT, R11, R10, PT ;  /* 0x0000000a0b00720c */ /* 0x000fe20003f06270 */
[----:B--2---:R-:W-:-:S05]  /*0160*/  FADD R13, R2, R13 ;  /* 0x0000000d020d7221 */ /* 0x004fca0000000000 */
[----:B------:R4:W-:Y:S07]  /*0170*/  STG.E desc[UR6][R4.64], R13 ;  /* 0x0000000d04007986 */ /* 0x0009ee000c101906 */
[----:B------:R-:W-:Y:S05]  /*0180*/  @!P0 BRA `(.L_x_25) ;  /* 0xfffffffc00d88947 */ /* 0x000fea000383ffff */
.L_x_24:
[----:B-12---:R-:W-:Y:S05]  /*0190*/  BSYNC.RECONVERGENT B0 ;  /* 0x0000000000007941 */ /* 0x006fea0003800200 */
.L_x_23:
[----:B------:R-:W0:Y:S01]  /*01a0*/  LDCU UR8, c[0x0][0x3b0] ;  /* 0x00007600ff0877ac */ /* 0x000e220008000800 */
[----:B------:R-:W-:-:S04]  /*01b0*/  UIADD3 UR4, UPT, UPT, UR4, 0x1, URZ ;  /* 0x0000000104047890 */ /* 0x000fc8000fffe0ff */
[----:B0-----:R-:W-:-:S09]  /*01c0*/  UISETP.NE.AND UP0, UPT, UR4, UR8, UPT ;  /* 0x000000080400728c */ /* 0x001fd2000bf05270 */
[----:B------:R-:W-:Y:S05]  /*01d0*/  BRA.U UP0, `(.L_x_26) ;  /* 0xfffffffd00a87547 */ /* 0x000fea000b83ffff */
[----:B------:R-:W-:Y:S05]  /*01e0*/  EXIT ;  /* 0x000000000000794d */ /* 0x000fea0003800000 */
.L_x_27:
        /* <DEDUP_REMOVED lines=9> */
.L_x_53:


//--------------------- .text._Z14ffkanGPUkernelPfS_S_iiiiS_ --------------------------
	.section	.text._Z14ffkanGPUkernelPfS_S_iiiiS_,"ax",@progbits
	.align	128
        .global         _Z14ffkanGPUkernelPfS_S_iiiiS_
        .type           _Z14ffkanGPUkernelPfS_S_iiiiS_,@function
        .size           _Z14ffkanGPUkernelPfS_S_iiiiS_,(.L_x_54 - _Z14ffkanGPUkernelPfS_S_iiiiS_)
        .other          _Z14ffkanGPUkernelPfS_S_iiiiS_,@"STO_CUDA_ENTRY STV_DEFAULT"
_Z14ffkanGPUkernelPfS_S_iiiiS_:
.text._Z14ffkanGPUkernelPfS_S_iiiiS_:
[----:B------:R-:W-:Y:S08]  /*0000*/  LDC R1, c[0x0][0x37c] ;  /* 0x0000df00ff017b82 */ /* 0x000ff00000000800 */
[----:B------:R-:W0:Y:S08]  /*0010*/  S2UR UR5, SR_CTAID.X ;  /* 0x00000000000579c3 */ /* 0x000e300000002500 */
[----:B------:R-:W0:Y:S02]  /*0020*/  LDC R0, c[0x0][0x398] ;  /* 0x0000e600ff007b82 */ /* 0x000e240000000800 */
[----:B0-----:R-:W-:-:S13]  /*0030*/  ISETP.LE.AND P0, PT, R0, UR5, PT ;  /* 0x0000000500007c0c */ /* 0x001fda000bf03270 */
[----:B------:R-:W-:Y:S05]  /*0040*/  @P0 EXIT ;  /* 0x000000000000094d */ /* 0x000fea0003800000 */
[----:B------:R-:W0:Y:S01]  /*0050*/  LDCU UR4, c[0x0][0x39c] ;  /* 0x00007380ff0477ac */ /* 0x000e220008000800 */
[----:B------:R-:W1:Y:S01]  /*0060*/  LDC.64 R2, c[0x0][0x3a0] ;  /* 0x0000e800ff027b82 */ /* 0x000e620000000a00 */
[----:B------:R-:W2:Y:S01]  /*0070*/  LDCU UR7, c[0x0][0x360] ;  /* 0x00006c00ff0777ac */ /* 0x000ea20008000800 */
[----:B------:R-:W3:Y:S01]  /*0080*/  LDCU.64 UR8, c[0x0][0x358] ;  /* 0x00006b00ff0877ac */ /* 0x000ee20008000a00 */
[----:B0-----:R-:W-:Y:S02]  /*0090*/  UISETP.GE.AND UP0, UPT, UR4, 0x1, UPT ;  /* 0x000000010400788c */ /* 0x001fe4000bf06270 */
[----:B-1----:R-:W-:-:S07]  /*00a0*/  IMAD R0, R2, UR4, RZ ;  /* 0x0000000402007c24 */ /* 0x002fce000f8e02ff */
[----:B--23--:R-:W-:Y:S05]  /*00b0*/  BRA.U !UP0, `(.L_x_28) ;  /* 0x0000001d08387547 */ /* 0x00cfea000b800000 */
[----:B------:R-:W-:Y:S01]  /*00c0*/  IMAD R21, R0, R3, RZ ;  /* 0x0000000300157224 */ /* 0x000fe200078e02ff */
[C---:B------:R-:W-:Y:S01]  /*00d0*/  LOP3.LUT R19, R3.reuse, 0x3, RZ, 0xc0, !PT ;  /* 0x0000000303137812 */ /* 0x040fe200078ec0ff */
[----:B------:R-:W-:Y:S01]  /*00e0*/  UMOV UR6, UR5 ;  /* 0x0000000500067c82 */ /* 0x000fe20008000000 */
[----:B------:R-:W-:-:S07]  /*00f0*/  LOP3.LUT R18, R3, 0x7ffffff8, RZ, 0xc0, !PT ;  /* 0x7ffffff803127812 */ /* 0x000fce00078ec0ff */
.L_x_46:
[----:B-123-5:R-:W-:-:S07]  /*0100*/  HFMA2 R13, -RZ, RZ, 0, 0 ;  /* 0x00000000ff0d7431 */ /* 0x02efce00000001ff */
.L_x_45:
[----:B0-----:R-:W0:Y:S08]  /*0110*/  LDC R0, c[0x0][0x39c] ;  /* 0x0000e700ff007b82 */ /* 0x001e300000000800 */
[----:B-12--5:R-:W1:Y:S01]  /*0120*/  LDC.64 R2, c[0x0][0x380] ;  /* 0x0000e000ff027b82 */ /* 0x026e620000000a00 */
[----:B0-----:R-:W-:-:S04]  /*0130*/  IMAD R5, R0, UR6, R13 ;  /* 0x0000000600057c24 */ /* 0x001fc8000f8e020d */
[----:B-1----:R-:W-:-:S05]  /*0140*/  IMAD.WIDE R2, R5, 0x4, R2 ;  /* 0x0000000405027825 */ /* 0x002fca00078e0202 */
[----:B------:R-:W2:Y:S02]  /*0150*/  LDG.E R0, desc[UR8][R2.64] ;  /* 0x0000000802007981 */ /* 0x000ea4000c1e1900 */
[C---:B--2---:R-:W-:Y:S01]  /*0160*/  FMUL R4, R0.reuse, 0.63661974668502807617 ;  /* 0x3f22f98300047820 */ /* 0x044fe20000400000 */
[----:B------:R-:W-:-:S03]  /*0170*/  FSETP.GE.AND P0, PT, |R0|, 105615, PT ;  /* 0x47ce47800000780b */ /* 0x000fc60003f06200 */
[----:B------:R-:W0:Y:S02]  /*0180*/  F2I.NTZ R16, R4 ;  /* 0x0000000400107305 */ /* 0x000e240000203100 */
[----:B0--3--:R-:W-:Y:S01]  /*0190*/  I2FP.F32.S32 R15, R16 ;  /* 0x00000010000f7245 */ /* 0x009fe20000201400 */
[----:B------:R-:W-:-:S04]  /*01a0*/  IMAD.MOV.U32 R14, RZ, RZ, R16 ;  /* 0x000000ffff0e7224 */ /* 0x000fc800078e0010 */
[----:B------:R-:W-:-:S04]  /*01b0*/  FFMA R6, R15, -1.5707962512969970703, R0 ;  /* 0xbfc90fda0f067823 */ /* 0x000fc80000000000 */
[----:B------:R-:W-:-:S04]  /*01c0*/  FFMA R6, R15, -7.5497894158615963534e-08, R6 ;  /* 0xb3a221680f067823 */ /* 0x000fc80000000006 */
[----:B------:R-:W-:-:S05]  /*01d0*/  FFMA R15, R15, -5.3903029534742383927e-15, R6 ;  /* 0xa7c234c50f0f7823 */ /* 0x000fca0000000006 */
[----:B------:R-:W-:Y:S01]  /*01e0*/  MOV R6, R15 ;  /* 0x0000000f00067202 */ /* 0x000fe20000000f00 */
[----:B------:R-:W-:Y:S06]  /*01f0*/  @!P0 BRA `(.L_x_29) ;  /* 0x0000000400788947 */ /* 0x000fec0003800000 */
[----:B------:R-:W-:-:S13]  /*0200*/  FSETP.NEU.AND P0, PT, |R0|, +INF , PT ;  /* 0x7f8000000000780b */ /* 0x000fda0003f0d200 */
[----:B------:R-:W-:Y:S05]  /*0210*/  @!P0 BRA `(.L_x_30) ;  /* 0x0000000400688947 */ /* 0x000fea0003800000 */
[----:B------:R-:W-:Y:S02]  /*0220*/  IMAD.SHL.U32 R2, R0, 0x100, RZ ;  /* 0x0000010000027824 */ /* 0x000fe400078e00ff */
[----:B------:R-:W-:Y:S01]  /*0230*/  HFMA2 R6, -RZ, RZ, 0, 0 ;  /* 0x00000000ff067431 */ /* 0x000fe200000001ff */
[----:B------:R-:W-:Y:S01]  /*0240*/  MOV R17, RZ ;  /* 0x000000ff00117202 */ /* 0x000fe20000000f00 */
[----:B------:R-:W-:Y:S01]  /*0250*/  IMAD.MOV.U32 R23, RZ, RZ, RZ ;  /* 0x000000ffff177224 */ /* 0x000fe200078e00ff */
[----:B------:R-:W0:Y:S01]  /*0260*/  LDCU.64 UR10, c[0x4][URZ] ;  /* 0x01000000ff0a77ac */ /* 0x000e220008000a00 */
[----:B------:R-:W-:Y:S01]  /*0270*/  LOP3.LUT R25, R2, 0x80000000, RZ, 0xfc, !PT ;  /* 0x8000000002197812 */ /* 0x000fe200078efcff */
[----:B------:R-:W-:-:S06]  /*0280*/  UMOV UR4, URZ ;  /* 0x000000ff00047c82 */ /* 0x000fcc0008000000 */
.L_x_31:
        /* <DEDUP_REMOVED lines=16> */
[-C--:B------:R-:W-:Y:S01]  /*0390*/  @P0 MOV R12, R4.reuse ;  /* 0x00000004000c0202 */ /* 0x080fe20000000f00 */
[----:B------:R-:W-:Y:S01]  /*03a0*/  IMAD.X R17, R5, 0x1, R23, P6 ;  /* 0x0000000105117824 */ /* 0x000fe200030e0617 */
[-C--:B------:R-:W-:Y:S01]  /*03b0*/  @P2 MOV R10, R4.reuse ;  /* 0x00000004000a2202 */ /* 0x080fe20000000f00 */
[--C-:B------:R-:W-:Y:S01]  /*03c0*/  @P1 IMAD.MOV.U32 R11, RZ, RZ, R4.reuse ;  /* 0x000000ffff0b1224 */ /* 0x100fe200078e0004 */
[-C--:B------:R-:W-:Y:S01]  /*03d0*/  @P4 MOV R8, R4.reuse ;  /* 0x0000000400084202 */ /* 0x080fe20000000f00 */
[----:B------:R-:W-:Y:S01]  /*03e0*/  @P3 IMAD.MOV.U32 R9, RZ, RZ, R4 ;  /* 0x000000ffff093224 */ /* 0x000fe200078e0004 */
[----:B------:R-:W-:Y:S01]  /*03f0*/  @P5 MOV R7, R4 ;  /* 0x0000000400075202 */ /* 0x000fe20000000f00 */
[----:B------:R-:W-:Y:S06]  /*0400*/  BRA.U UP0, `(.L_x_31) ;  /* 0xfffffffd00a07547 */ /* 0x000fec000b83ffff */
[----:B------:R-:W-:-:S04]  /*0410*/  SHF.R.U32.HI R2, RZ, 0x17, R0 ;  /* 0x00000017ff027819 */ /* 0x000fc80000011600 */
        /* <DEDUP_REMOVED lines=10> */
[----:B------:R-:W-:-:S03]  /*04c0*/  ISETP.EQ.AND P5, PT, R5, RZ, PT ;  /* 0x000000ff0500720c */ /* 0x000fc60003fa2270 */
[----:B------:R-:W-:Y:S01]  /*04d0*/  @P3 IMAD.MOV.U32 R6, RZ, RZ, R12 ;  /* 0x000000ffff063224 */ /* 0x000fe200078e000c */
[C---:B------:R-:W-:Y:S02]  /*04e0*/  ISETP.EQ.AND P3, PT, R5.reuse, -0x4, PT ;  /* 0xfffffffc0500780c */ /* 0x040fe40003f62270 */
[----:B------:R-:W-:Y:S01]  /*04f0*/  @P4 MOV R3, R12 ;  /* 0x0000000c00034202 */ /* 0x000fe20000000f00 */
[----:B------:R-:W-:Y:S01]  /*0500*/  @P2 IMAD.MOV.U32 R3, RZ, RZ, R11 ;  /* 0x000000ffff032224 */ /* 0x000fe200078e000b */
[----:B------:R-:W-:Y:S02]  /*0510*/  @P4 MOV R6, R11 ;  /* 0x0000000b00064202 */ /* 0x000fe40000000f00 */
[----:B------:R-:W-:Y:S02]  /*0520*/  ISETP.EQ.AND P4, PT, R5, 0x4, PT ;  /* 0x000000040500780c */ /* 0x000fe40003f82270 */
[-C--:B------:R-:W-:Y:S01]  /*0530*/  @P2 MOV R6, R10.reuse ;  /* 0x0000000a00062202 */ /* 0x080fe20000000f00 */
[----:B------:R-:W-:Y:S01]  /*0540*/  @P1 IMAD.MOV.U32 R6, RZ, RZ, R9 ;  /* 0x000000ffff061224 */ /* 0x000fe200078e0009 */
[----:B------:R-:W-:-:S02]  /*0550*/  @P1 MOV R3, R10 ;  /* 0x0000000a00031202 */ /* 0x000fc40000000f00 */
[----:B------:R-:W-:Y:S01]  /*0560*/  @P0 MOV R3, R9 ;  /* 0x0000000900030202 */ /* 0x000fe20000000f00 */
[----:B------:R-:W-:Y:S01]  /*0570*/  @P3 IMAD.MOV.U32 R3, RZ, RZ, R8 ;  /* 0x000000ffff033224 */ /* 0x000fe200078e0008 */
[----:B------:R-:W-:Y:S02]  /*0580*/  @P0 MOV R6, R8 ;  /* 0x0000000800060202 */ /* 0x000fe40000000f00 */
[-C--:B------:R-:W-:Y:S01]  /*0590*/  @P3 MOV R6, R7.reuse ;  /* 0x0000000700063202 */ /* 0x080fe20000000f00 */
[----:B------:R-:W-:Y:S01]  /*05a0*/  @P5 IMAD.MOV.U32 R6, RZ, RZ, R17 ;  /* 0x000000ffff065224 */ /* 0x000fe200078e0011 */
[----:B------:R-:W-:Y:S02]  /*05b0*/  @P5 MOV R3, R7 ;  /* 0x0000000700035202 */ /* 0x000fe40000000f00 */
[----:B------:R-:W-:Y:S01]  /*05c0*/  @P4 MOV R3, R17 ;  /* 0x0000001100034202 */ /* 0x000fe20000000f00 */
        /* <DEDUP_REMOVED lines=12> */
.L_x_32:
        /* <DEDUP_REMOVED lines=9> */
[C---:B------:R-:W-:Y:S02]  /*0720*/  LOP3.LUT R20, R17.reuse, R0, RZ, 0x3c, !PT ;  /* 0x0000000011147212 */ /* 0x040fe400078e3cff */
[----:B------:R-:W0:Y:S01]  /*0730*/  I2F.F64.S64 R2, R2 ;  /* 0x0000000200027312 */ /* 0x000e220000301c00 */
        /* <DEDUP_REMOVED lines=8> */
.L_x_30:
[----:B------:R-:W-:Y:S01]  /*07c0*/  FMUL R6, RZ, R0 ;  /* 0x00000000ff067220 */ /* 0x000fe20000400000 */
[----:B------:R-:W-:-:S07]  /*07d0*/  IMAD.MOV.U32 R16, RZ, RZ, RZ ;  /* 0x000000ffff107224 */ /* 0x000fce00078e00ff */
.L_x_29:
[----:B------:R-:W-:Y:S01]  /*07e0*/  MOV R2, 0x37cbac00 ;  /* 0x37cbac0000027802 */ /* 0x000fe20000000f00 */
[----:B------:R-:W-:Y:S01]  /*07f0*/  FMUL R3, R6, R6 ;  /* 0x0000000606037220 */ /* 0x000fe20000400000 */
[C---:B------:R-:W-:Y:S01]  /*0800*/  LOP3.LUT R4, R16.reuse, 0x1, RZ, 0xc0, !PT ;  /* 0x0000000110047812 */ /* 0x040fe200078ec0ff */
[----:B------:R-:W-:Y:S01]  /*0810*/  VIADD R5, R16, 0x1 ;  /* 0x0000000110057836 */ /* 0x000fe20000000000 */
[----:B------:R-:W-:Y:S01]  /*0820*/  MOV R16, 0x3e2aaaa8 ;  /* 0x3e2aaaa800107802 */ /* 0x000fe20000000f00 */
[----:B------:R-:W-:Y:S01]  /*0830*/  FFMA R2, R3, R2, -0.0013887860113754868507 ;  /* 0xbab607ed03027423 */ /* 0x000fe20000000002 */
[----:B------:R-:W-:Y:S02]  /*0840*/  ISETP.NE.U32.AND P0, PT, R4, 0x1, PT ;  /* 0x000000010400780c */ /* 0x000fe40003f05070 */
[----:B------:R-:W-:Y:S02]  /*0850*/  MOV R4, 0x3c0885e4 ;  /* 0x3c0885e400047802 */ /* 0x000fe40000000f00 */
[----:B------:R-:W-:-:S02]  /*0860*/  FSEL R2, R2, -0.00019574658654164522886, P0 ;  /* 0xb94d415302027808 */ /* 0x000fc40000000000 */
[----:B------:R-:W-:Y:S02]  /*0870*/  FSEL R4, R4, 0.041666727513074874878, !P0 ;  /* 0x3d2aaabb04047808 */ /* 0x000fe40004000000 */
[----:B------:R-:W-:Y:S02]  /*0880*/  FSEL R6, R6, 1, !P0 ;  /* 0x3f80000006067808 */ /* 0x000fe40004000000 */
[----:B------:R-:W-:Y:S01]  /*0890*/  FSEL R17, -R16, -0.4999999701976776123, !P0 ;  /* 0xbeffffff10117808 */ /* 0x000fe20004000100 */
[----:B------:R-:W-:Y:S01]  /*08a0*/  FFMA R2, R3, R2, R4 ;  /* 0x0000000203027223 */ /* 0x000fe20000000004 */
[----:B------:R-:W-:Y:S02]  /*08b0*/  FSETP.GE.AND P0, PT, |R0|, 105615, PT ;  /* 0x47ce47800000780b */ /* 0x000fe40003f06200 */
[----:B------:R-:W-:Y:S01]  /*08c0*/  LOP3.LUT P1, RZ, R5, 0x2, RZ, 0xc0, !PT ;  /* 0x0000000205ff7812 */ /* 0x000fe2000782c0ff */
[C---:B------:R-:W-:Y:S01]  /*08d0*/  FFMA R5, R3.reuse, R6, RZ ;  /* 0x0000000603057223 */ /* 0x040fe200000000ff */
[----:B------:R-:W-:-:S04]  /*08e0*/  FFMA R2, R3, R2, R17 ;  /* 0x0000000203027223 */ /* 0x000fc80000000011 */
[----:B------:R-:W-:-:S07]  /*08f0*/  FFMA R6, R5, R2, R6 ;  /* 0x0000000205067223 */ /* 0x000fce0000000006 */
[----:B------:R-:W-:Y:S01]  /*0900*/  @P1 FADD R6, RZ, -R6 ;  /* 0x80000006ff061221 */ /* 0x000fe20000000000 */
[----:B------:R-:W-:Y:S06]  /*0910*/  @!P0 BRA `(.L_x_33) ;  /* 0x0000000400688947 */ /* 0x000fec0003800000 */
[----:B------:R-:W-:-:S13]  /*0920*/  FSETP.NEU.AND P0, PT, |R0|, +INF , PT ;  /* 0x7f8000000000780b */ /* 0x000fda0003f0d200 */
[----:B------:R-:W-:Y:S05]  /*0930*/  @!P0 BRA `(.L_x_34) ;  /* 0x0000000400588947 */ /* 0x000fea0003800000 */
[----:B------:R-:W0:Y:S01]  /*0940*/  LDC.64 R2, c[0x4][RZ] ;  /* 0x01000000ff027b82 */ /* 0x000e220000000a00 */
[----:B------:R-:W-:Y:S01]  /*0950*/  SHF.L.U32 R4, R0, 0x8, RZ ;  /* 0x0000000800047819 */ /* 0x000fe200000006ff */
[----:B------:R-:W-:Y:S02]  /*0960*/  HFMA2 R25, -RZ, RZ, 0, 0 ;  /* 0x00000000ff197431 */ /* 0x000fe400000001ff */
[----:B------:R-:W-:Y:S01]  /*0970*/  IMAD.MOV.U32 R17, RZ, RZ, RZ ;  /* 0x000000ffff117224 */ /* 0x000fe200078e00ff */
[----:B------:R-:W-:Y:S02]  /*0980*/  MOV R23, RZ ;  /* 0x000000ff00177202 */ /* 0x000fe40000000f00 */
[----:B------:R-:W-:-:S07]  /*0990*/  LOP3.LUT R27, R4, 0x80000000, RZ, 0xfc, !PT ;  /* 0x80000000041b7812 */ /* 0x000fce00078efcff */
.L_x_35:
[----:B0-----:R-:W-:-:S06]  /*09a0*/  IMAD.WIDE.U32 R4, R23, 0x4, R2 ;  /* 0x0000000417047825 */ /* 0x001fcc00078e0002 */
[----:B------:R-:W2:Y:S01]  /*09b0*/  LDG.E.CONSTANT R4, desc[UR8][R4.64] ;  /* 0x0000000804047981 */ /* 0x000ea2000c1e9900 */
[C---:B------:R-:W-:Y:S01]  /*09c0*/  IMAD.SHL.U32 R20, R23.reuse, 0x4, RZ ;  /* 0x0000000417147824 */ /* 0x040fe200078e00ff */
[----:B------:R-:W-:-:S04]  /*09d0*/  IADD3 R23, PT, PT, R23, 0x1, RZ ;  /* 0x0000000117177810 */ /* 0x000fc80007ffe0ff */
        /* <DEDUP_REMOVED lines=8> */
[----:B------:R-:W-:Y:S01]  /*0a60*/  IADD3.X R17, PT, PT, R15, R25, RZ, P6, !PT ;  /* 0x000000190f117210 */ /* 0x000fe200037fe4ff */
[--C-:B------:R-:W-:Y:S01]  /*0a70*/  @P0 IMAD.MOV.U32 R12, RZ, RZ, R14.reuse ;  /* 0x000000ffff0c0224 */ /* 0x100fe200078e000e */
[----:B------:R-:W-:Y:S01]  /*0a80*/  ISETP.NE.AND P6, PT, R23, 0x6, PT ;  /* 0x000000061700780c */ /* 0x000fe20003fc5270 */
[----:B------:R-:W-:Y:S01]  /*0a90*/  @P3 IMAD.MOV.U32 R9, RZ, RZ, R14 ;  /* 0x000000ffff093224 */ /* 0x000fe200078e000e */
[-C--:B------:R-:W-:Y:S02]  /*0aa0*/  @P5 MOV R11, R14.reuse ;  /* 0x0000000e000b5202 */ /* 0x080fe40000000f00 */
[-C--:B------:R-:W-:Y:S02]  /*0ab0*/  @P4 MOV R10, R14.reuse ;  /* 0x0000000e000a4202 */ /* 0x080fe40000000f00 */
[-C--:B------:R-:W-:Y:S02]  /*0ac0*/  @P2 MOV R8, R14.reuse ;  /* 0x0000000e00082202 */ /* 0x080fe40000000f00 */
[----:B------:R-:W-:-:S05]  /*0ad0*/  @P1 MOV R7, R14 ;  /* 0x0000000e00071202 */ /* 0x000fca0000000f00 */
[----:B------:R-:W-:Y:S05]  /*0ae0*/  @P6 BRA `(.L_x_35) ;  /* 0xfffffffc00ac6947 */ /* 0x000fea000383ffff */
[----:B------:R-:W-:-:S04]  /*0af0*/  SHF.R.U32.HI R4, RZ, 0x17, R0 ;  /* 0x00000017ff047819 */ /* 0x000fc80000011600 */
[C---:B------:R-:W-:Y:S02]  /*0b00*/  LOP3.LUT R2, R4.reuse, 0xe0, RZ, 0xc0, !PT ;  /* 0x000000e004027812 */ /* 0x040fe400078ec0ff */
[----:B------:R-:W-:-:S03]  /*0b10*/  LOP3.LUT P6, RZ, R4, 0x1f, RZ, 0xc0, !PT ;  /* 0x0000001f04ff7812 */ /* 0x000fc600078cc0ff */
[----:B------:R-:W-:-:S05]  /*0b20*/  VIADD R2, R2, 0xffffff80 ;  /* 0xffffff8002027836 */ /* 0x000fca0000000000 */
        /* <DEDUP_REMOVED lines=8> */
[----:B------:R-:W-:Y:S02]  /*0bb0*/  @P3 MOV R14, R12 ;  /* 0x0000000c000e3202 */ /* 0x000fe40000000f00 */
[----:B------:R-:W-:Y:S01]  /*0bc0*/  @P4 IMAD.MOV.U32 R2, RZ, RZ, R12 ;  /* 0x000000ffff024224 */ /* 0x000fe200078e000c */
[C---:B------:R-:W-:Y:S02]  /*0bd0*/  ISETP.EQ.AND P3, PT, R5.reuse, -0x4, PT ;  /* 0xfffffffc0500780c */ /* 0x040fe40003f62270 */
[-C--:B------:R-:W-:Y:S01]  /*0be0*/  @P4 MOV R14, R11.reuse ;  /* 0x0000000b000e4202 */ /* 0x080fe20000000f00 */
[----:B------:R-:W-:Y:S01]  /*0bf0*/  @P2 IMAD.MOV.U32 R14, RZ, RZ, R10 ;  /* 0x000000ffff0e2224 */ /* 0x000fe200078e000a */
[----:B------:R-:W-:Y:S02]  /*0c00*/  ISETP.EQ.AND P4, PT, R5, RZ, PT ;  /* 0x000000ff0500720c */ /* 0x000fe40003f82270 */
[----:B------:R-:W-:Y:S02]  /*0c10*/  @P2 MOV R2, R11 ;  /* 0x0000000b00022202 */ /* 0x000fe40000000f00 */
[----:B------:R-:W-:Y:S01]  /*0c20*/  @P1 MOV R2, R10 ;  /* 0x0000000a00021202 */ /* 0x000fe20000000f00 */
[----:B------:R-:W-:Y:S01]  /*0c30*/  @P0 IMAD.MOV.U32 R2, RZ, RZ, R9 ;  /* 0x000000ffff020224 */ /* 0x000fe200078e0009 */
[----:B------:R-:W-:-:S02]  /*0c40*/  @P1 MOV R14, R9 ;  /* 0x00000009000e1202 */ /* 0x000fc40000000f00 */
[-C--:B------:R-:W-:Y:S01]  /*0c50*/  @P0 MOV R14, R8.reuse ;  /* 0x00000008000e0202 */ /* 0x080fe20000000f00 */
[----:B------:R-:W-:Y:S01]  /*0c60*/  @P3 IMAD.MOV.U32 R14, RZ, RZ, R7 ;  /* 0x000000ffff0e3224 */ /* 0x000fe200078e0007 */
[----:B------:R-:W-:-:S03]  /*0c70*/  @P3 MOV R2, R8 ;  /* 0x0000000800023202 */ /* 0x000fc60000000f00 */
[----:B------:R-:W-:Y:S01]  /*0c80*/  @P4 MOV R2, R7 ;  /* 0x0000000700024202 */ /* 0x000fe20000000f00 */
[----:B------:R-:W-:Y:S01]  /*0c90*/  @P5 IMAD.MOV.U32 R2, RZ, RZ, R17 ;  /* 0x000000ffff025224 */ /* 0x000fe200078e0011 */
[----:B------:R-:W-:Y:S01]  /*0ca0*/  @P4 MOV R14, R17 ;  /* 0x00000011000e4202 */ /* 0x000fe20000000f00 */
[----:B------:R-:W-:Y:S06]  /*0cb0*/  @!P6 BRA `(.L_x_36) ;  /* 0x00000000002ce947 */ /* 0x000fec0003800000 */
[----:B------:R-:W-:Y:S02]  /*0cc0*/  @P2 MOV R3, R12 ;  /* 0x0000000c00032202 */ /* 0x000fe40000000f00 */
[----:B------:R-:W-:Y:S01]  /*0cd0*/  @P1 MOV R3, R11 ;  /* 0x0000000b00031202 */ /* 0x000fe20000000f00 */
[----:B------:R-:W-:Y:S01]  /*0ce0*/  @P0 IMAD.MOV.U32 R3, RZ, RZ, R10 ;  /* 0x000000ffff030224 */ /* 0x000fe200078e000a */
[----:B------:R-:W-:Y:S02]  /*0cf0*/  ISETP.EQ.AND P0, PT, R5, 0x8, PT ;  /* 0x000000080500780c */ /* 0x000fe40003f02270 */
[----:B------:R-:W-:Y:S02]  /*0d00*/  @P3 MOV R3, R9 ;  /* 0x0000000900033202 */ /* 0x000fe40000000f00 */
[----:B------:R-:W-:Y:S01]  /*0d10*/  @P4 MOV R3, R8 ;  /* 0x0000000800034202 */ /* 0x000fe20000000f00 */
[----:B------:R-:W-:Y:S01]  /*0d20*/  @P5 IMAD.MOV.U32 R3, RZ, RZ, R7 ;  /* 0x000000ffff035224 */ /* 0x000fe200078e0007 */
[----:B------:R-:W-:-:S04]  /*0d30*/  LOP3.LUT R5, R4, 0x1f, RZ, 0xc0, !PT ;  /* 0x0000001f04057812 */ /* 0x000fc800078ec0ff */
[----:B------:R-:W-:-:S03]  /*0d40*/  SHF.L.W.U32.HI R14, R2, R5, R14 ;  /* 0x00000005020e7219 */ /* 0x000fc60000010e0e */
[----:B------:R-:W-:-:S04]  /*0d50*/  @P0 MOV R3, R17 ;  /* 0x0000001100030202 */ /* 0x000fc80000000f00 */
[----:B------:R-:W-:-:S07]  /*0d60*/  SHF.L.W.U32.HI R2, R3, R5, R2 ;  /* 0x0000000503027219 */ /* 0x000fce0000010e02 */
.L_x_36:
[C-C-:B------:R-:W-:Y:S01]  /*0d70*/  SHF.L.W.U32.HI R15, R2.reuse, 0x2, R14.reuse ;  /* 0x00000002020f7819 */ /* 0x140fe20000010e0e */
[----:B------:R-:W-:Y:S01]  /*0d80*/  UMOV UR10, 0x54442d19 ;  /* 0x54442d19000a7882 */ /* 0x000fe20000000000 */
[----:B------:R-:W-:Y:S01]  /*0d90*/  SHF.L.U32 R2, R2, 0x2, RZ ;  /* 0x0000000202027819 */ /* 0x000fe200000006ff */
[----:B------:R-:W-:Y:S01]  /*0da0*/  UMOV UR11, 0x3bf921fb ;  /* 0x3bf921fb000b7882 */ /* 0x000fe20000000000 */
[----:B------:R-:W-:Y:S02]  /*0db0*/  SHF.R.S32.HI R3, RZ, 0x1f, R15 ;  /* 0x0000001fff037819 */ /* 0x000fe4000001140f */
[----:B------:R-:W-:Y:S02]  /*0dc0*/  SHF.R.U32.HI R14, RZ, 0x1e, R14 ;  /* 0x0000001eff0e7819 */ /* 0x000fe4000001160e */
[C---:B------:R-:W-:Y:S02]  /*0dd0*/  LOP3.LUT R2, R3.reuse, R2, RZ, 0x3c, !PT ;  /* 0x0000000203027212 */ /* 0x040fe400078e3cff */
[----:B------:R-:W-:-:S02]  /*0de0*/  LOP3.LUT R3, R3, R15, RZ, 0x3c, !PT ;  /* 0x0000000f03037212 */ /* 0x000fc400078e3cff */
[----:B------:R-:W-:Y:S02]  /*0df0*/  ISETP.GE.AND P1, PT, R0, RZ, PT ;  /* 0x000000ff0000720c */ /* 0x000fe40003f26270 */
[C---:B------:R-:W-:Y:S02]  /*0e00*/  LOP3.LUT R0, R15.reuse, R0, RZ, 0x3c, !PT ;  /* 0x000000000f007212 */ /* 0x040fe400078e3cff */
[----:B------:R-:W0:Y:S01]  /*0e10*/  I2F.F64.S64 R2, R2 ;  /* 0x0000000200027312 */ /* 0x000e220000301c00 */
[----:B------:R-:W-:Y:S02]  /*0e20*/  LEA.HI R14, R15, R14, RZ, 0x1 ;  /* 0x0000000e0f0e7211 */ /* 0x000fe400078f08ff */
[----:B------:R-:W-:-:S03]  /*0e30*/  ISETP.GE.AND P0, PT, R0, RZ, PT ;  /* 0x000000ff0000720c */ /* 0x000fc60003f06270 */
[----:B------:R-:W-:-:S05]  /*0e40*/  IMAD.MOV R0, RZ, RZ, -R14 ;  /* 0x000000ffff007224 */ /* 0x000fca00078e0a0e */
[----:B------:R-:W-:Y:S01]  /*0e50*/  @!P1 MOV R14, R0 ;  /* 0x00000000000e9202 */ /* 0x000fe20000000f00 */
[----:B0-----:R-:W-:-:S10]  /*0e60*/  DMUL R4, R2, UR10 ;  /* 0x0000000a02047c28 */ /* 0x001fd40008000000 */
[----:B------:R-:W0:Y:S02]  /*0e70*/  F2F.F32.F64 R4, R4 ;  /* 0x0000000400047310 */ /* 0x000e240000301000 */
[----:B0-----:R-:W-:Y:S01]  /*0e80*/  FSEL R15, -R4, R4, !P0 ;  /* 0x00000004040f7208 */ /* 0x001fe20004000100 */
[----:B------:R-:W-:Y:S06]  /*0e90*/  BRA `(.L_x_33) ;  /* 0x0000000000087947 */ /* 0x000fec0003800000 */
.L_x_34:
[----:B------:R-:W-:Y:S02]  /*0ea0*/  HFMA2 R14, -RZ, RZ, 0, 0 ;  /* 0x00000000ff0e7431 */ /* 0x000fe400000001ff */
[----:B------:R-:W-:-:S07]  /*0eb0*/  FMUL R15, RZ, R0 ;  /* 0x00000000ff0f7220 */ /* 0x000fce0000400000 */
.L_x_33:
[----:B------:R-:W0:Y:S01]  /*0ec0*/  S2R R17, SR_TID.X ;  /* 0x0000000000117919 */ /* 0x000e220000002100 */
[----:B------:R-:W1:Y:S01]  /*0ed0*/  LDC.64 R2, c[0x0][0x3a0] ;  /* 0x0000e800ff027b82 */ /* 0x000e620000000a00 */
[----:B------:R-:W-:Y:S02]  /*0ee0*/  IMAD.MOV.U32 R5, RZ, RZ, 0x37cbac00 ;  /* 0x37cbac00ff057424 */ /* 0x000fe400078e00ff */
[----:B------:R-:W-:Y:S01]  /*0ef0*/  FMUL R0, R15, R15 ;  /* 0x0000000f0f007220 */ /* 0x000fe20000400000 */
[----:B------:R-:W-:Y:S01]  /*0f00*/  LOP3.LUT R20, R14, 0x1, RZ, 0xc0, !PT ;  /* 0x000000010e147812 */ /* 0x000fe200078ec0ff */
[----:B------:R-:W-:Y:S01]  /*0f10*/  BSSY.RECONVERGENT B0, `(.L_x_37) ;  /* 0x00000df000007945 */ /* 0x000fe20003800200 */
[----:B------:R-:W-:Y:S01]  /*0f20*/  MOV R23, 0x3c0885e4 ;  /* 0x3c0885e400177802 */ /* 0x000fe20000000f00 */
[----:B------:R-:W-:Y:S01]  /*0f30*/  FFMA R4, R0, R5, -0.0013887860113754868507 ;  /* 0xbab607ed00047423 */ /* 0x000fe20000000005 */
[----:B------:R-:W-:Y:S02]  /*0f40*/  ISETP.NE.U32.AND P0, PT, R20, 0x1, PT ;  /* 0x000000011400780c */ /* 0x000fe40003f05070 */
[----:B------:R-:W-:-:S02]  /*0f50*/  LOP3.LUT P1, RZ, R14, 0x2, RZ, 0xc0, !PT ;  /* 0x000000020eff7812 */ /* 0x000fc4000782c0ff */
[----:B------:R-:W-:Y:S02]  /*0f60*/  FSEL R5, R4, -0.00019574658654164522886, !P0 ;  /* 0xb94d415304057808 */ /* 0x000fe40004000000 */
[----:B------:R-:W-:Y:S02]  /*0f70*/  FSEL R23, R23, 0.041666727513074874878, P0 ;  /* 0x3d2aaabb17177808 */ /* 0x000fe40000000000 */
[----:B------:R-:W-:-:S03]  /*0f80*/  FSEL R25, -R16, -0.4999999701976776123, P0 ;  /* 0xbeffffff10197808 */ /* 0x000fc60000000100 */
[----:B------:R-:W-:Y:S01]  /*0f90*/  FFMA R23, R0, R5, R23 ;  /* 0x0000000500177223 */ /* 0x000fe20000000017 */
[----:B------:R-:W-:-:S03]  /*0fa0*/  FSEL R5, R15, 1, P0 ;  /* 0x3f8000000f057808 */ /* 0x000fc60000000000 */
[C---:B------:R-:W-:Y:S01]  /*0fb0*/  FFMA R23, R0.reuse, R23, R25 ;  /* 0x0000001700177223 */ /* 0x040fe20000000019 */
[----:B-1----:R-:W-:Y:S01]  /*0fc0*/  ISETP.GE.AND P0, PT, R3, 0x1, PT ;  /* 0x000000010300780c */ /* 0x002fe20003f06270 */
[----:B------:R-:W-:-:S04]  /*0fd0*/  FFMA R0, R0, R5, RZ ;  /* 0x0000000500007223 */ /* 0x000fc800000000ff */
[----:B------:R-:W-:Y:S01]  /*0fe0*/  FFMA R5, R0, R23, R5 ;  /* 0x0000001700057223 */ /* 0x000fe20000000005 */
[----:B0-----:R-:W-:-:S03]  /*0ff0*/  ISETP.GE.OR P0, PT, R17, R2, !P0 ;  /* 0x000000021100720c */ /* 0x001fc60004706670 */
[----:B------:R-:W-:-:S10]  /*1000*/  @P1 FADD R5, RZ, -R5 ;  /* 0x80000005ff051221 */ /* 0x000fd40000000000 */
[----:B------:R-:W-:Y:S05]  /*1010*/  @P0 BRA `(.L_x_38) ;  /* 0x0000000c00380947 */ /* 0x000fea0003800000 */
[----:B------:R-:W-:Y:S01]  /*1020*/  IMAD R4, R2, R3, RZ ;  /* 0x0000000302047224 */ /* 0x000fe200078e02ff */
[----:B------:R-:W-:-:S03]  /*1030*/  MOV R3, R17 ;  /* 0x0000001100037202 */ /* 0x000fc60000000f00 */
[----:B------:R-:W-:-:S07]  /*1040*/  IMAD R4, R4, R13, -0x1 ;  /* 0xffffffff04047424 */ /* 0x000fce00078e020d */
.L_x_44:
[----:B0-----:R-:W0:Y:S08]  /*1050*/  LDC.64 R16, c[0x0][0x3a0] ;  /* 0x0000e800ff107b82 */ /* 0x001e300000000a00 */
[----:B-123--:R-:W1:Y:S01]  /*1060*/  LDC.64 R14, c[0x0][0x3a8] ;  /* 0x0000ea00ff0e7b82 */ /* 0x00ee620000000a00 */
[----:B0-----:R-:W-:-:S04]  /*1070*/  IMAD R23, R16, UR6, R3 ;  /* 0x0000000610177c24 */ /* 0x001fc8000f8e0203 */
[----:B-1----:R-:W-:-:S05]  /*1080*/  IMAD.WIDE R14, R23, 0x4, R14 ;  /* 0x00000004170e7825 */ /* 0x002fca00078e020e */
[----:B-----5:R0:W5:Y:S01]  /*1090*/  LDG.E R2, desc[UR8][R14.64] ;  /* 0x000000080e027981 */ /* 0x020162000c1e1900 */
[----:B------:R-:W-:Y:S01]  /*10a0*/  ISETP.GE.U32.AND P0, PT, R17, 0x8, PT ;  /* 0x000000081100780c */ /* 0x000fe20003f06070 */
[C---:B------:R-:W-:Y:S02]  /*10b0*/  IMAD R0, R3.reuse, R17, R4 ;  /* 0x0000001103007224 */ /* 0x040fe400078e0204 */
[----:B------:R-:W-:Y:S02]  /*10c0*/  HFMA2 R22, -RZ, RZ, 1.875, 0 ;  /* 0x3f800000ff167431 */ /* 0x000fe400000001ff */
[----:B------:R-:W-:Y:S01]  /*10d0*/  VIADD R3, R3, UR7 ;  /* 0x0000000703037c36 */ /* 0x000fe20008000000 */
[----:B------:R-:W-:Y:S01]  /*10e0*/  MOV R20, RZ ;  /* 0x000000ff00147202 */ /* 0x000fe20000000f00 */
[----:B------:R-:W-:-:S03]  /*10f0*/  IMAD.MOV.U32 R23, RZ, RZ, 0x1 ;  /* 0x00000001ff177424 */ /* 0x000fc600078e00ff */
[----:B------:R-:W-:-:S03]  /*1100*/  ISETP.GE.AND P1, PT, R3, R16, PT ;  /* 0x000000100300720c */ /* 0x000fc60003f26270 */
[----:B0-----:R-:W-:Y:S10]  /*1110*/  @!P0 BRA `(.L_x_39) ;  /* 0x00000004006c8947 */ /* 0x001ff40003800000 */
[----:B------:R-:W-:Y:S01]  /*1120*/  MOV R22, 0x3f800000 ;  /* 0x3f80000000167802 */ /* 0x000fe20000000f00 */
[----:B------:R-:W-:Y:S01]  /*1130*/  IMAD.MOV.U32 R23, RZ, RZ, 0x1 ;  /* 0x00000001ff177424 */ /* 0x000fe200078e00ff */
[----:B------:R-:W-:-:S07]  /*1140*/  MOV R20, RZ ;  /* 0x000000ff00147202 */ /* 0x000fce0000000f00 */
.L_x_40:
[----:B0-----:R-:W0:Y:S01]  /*1150*/  LDC.64 R16, c[0x0][0x388] ;  /* 0x0000e200ff107b82 */ /* 0x001e220000000a00 */
[----:B------:R-:W-:-:S05]  /*1160*/  IADD3 R25, PT, PT, R0, R23, RZ ;  /* 0x0000001700197210 */ /* 0x000fca0007ffe0ff */
[----:B0-----:R-:W-:-:S05]  /*1170*/  IMAD.WIDE R16, R25, 0x4, R16 ;  /* 0x0000000419107825 */ /* 0x001fca00078e0210 */
[----:B------:R-:W2:Y:S01]  /*1180*/  LDG.E R24, desc[UR8][R16.64] ;  /* 0x0000000810187981 */ /* 0x000ea2000c1e1900 */
[-C--:B------:R-:W-:Y:S01]  /*1190*/  FMUL R27, R5, R20.reuse ;  /* 0x00000014051b7220 */ /* 0x080fe20000400000 */
[C---:B------:R-:W-:Y:S01]  /*11a0*/  FMUL R20, R6.reuse, R20 ;  /* 0x0000001406147220 */ /* 0x040fe20000400000 */
[----:B------:R-:W-:Y:S02]  /*11b0*/  IADD3 R29, PT, PT, R23, 0x7, RZ ;  /* 0x00000007171d7810 */ /* 0x000fe40007ffe0ff */
[-C--:B------:R-:W-:Y:S01]  /*11c0*/  FFMA R27, R6, R22.reuse, -R27 ;  /* 0x00000016061b7223 */ /* 0x080fe2000000081b */
[----:B------:R-:W-:Y:S01]  /*11d0*/  FFMA R22, R5, R22, R20 ;  /* 0x0000001605167223 */ /* 0x000fe20000000014 */
[----:B------:R-:W-:Y:S02]  /*11e0*/  ISETP.NE.AND P0, PT, R29, R18, PT ;  /* 0x000000121d00720c */ /* 0x000fe40003f05270 */
[----:B--2--5:R-:W-:Y:S01]  /*11f0*/  FFMA R20, R27, R24, R2 ;  /* 0x000000181b147223 */ /* 0x024fe20000000002 */
[----:B------:R-:W-:-:S04]  /*1200*/  IMAD.WIDE R24, R21, 0x4, R16 ;  /* 0x0000000415187825 */ /* 0x000fc800078e0210 */
[----:B------:R0:W-:Y:S04]  /*1210*/  STG.E desc[UR8][R14.64], R20 ;  /* 0x000000140e007986 */ /* 0x0001e8000c101908 */
[----:B------:R-:W2:Y:S01]  /*1220*/  LDG.E R29, desc[UR8][R24.64] ;  /* 0x00000008181d7981 */ /* 0x000ea2000c1e1900 */
[----:B------:R-:W-:-:S04]  /*1230*/  FMUL R2, R5, R22 ;  /* 0x0000001605027220 */ /* 0x000fc80000400000 */
[----:B------:R-:W-:Y:S01]  /*1240*/  FFMA R2, R6, R27, -R2 ;  /* 0x0000001b06027223 */ /* 0x000fe20000000802 */
[----:B--2---:R-:W-:Y:S01]  /*1250*/  FFMA R29, R22, R29, R20 ;  /* 0x0000001d161d7223 */ /* 0x004fe20000000014 */
[----:B------:R-:W-:-:S04]  /*1260*/  FMUL R22, R6, R22 ;  /* 0x0000001606167220 */ /* 0x000fc80000400000 */
[----:B------:R-:W-:Y:S01]  /*1270*/  FFMA R27, R5, R27, R22 ;  /* 0x0000001b051b7223 */ /* 0x000fe20000000016 */
[----:B------:R1:W-:Y:S04]  /*1280*/  STG.E desc[UR8][R14.64], R29 ;  /* 0x0000001d0e007986 */ /* 0x0003e8000c101908 */
[----:B------:R-:W2:Y:S02]  /*1290*/  LDG.E R22, desc[UR8][R16.64+0x4] ;  /* 0x0000040810167981 */ /* 0x000ea4000c1e1900 */
[----:B--2---:R-:W-:-:S05]  /*12a0*/  FFMA R26, R2, R22, R29 ;  /* 0x00000016021a7223 */ /* 0x004fca000000001d */
[----:B------:R2:W-:Y:S04]  /*12b0*/  STG.E desc[UR8][R14.64], R26 ;  /* 0x0000001a0e007986 */ /* 0x0005e8000c101908 */
[----:B------:R-:W3:Y:S01]  /*12c0*/  LDG.E R22, desc[UR8][R24.64+0x4] ;  /* 0x0000040818167981 */ /* 0x000ee2000c1e1900 */
[-C--:B0-----:R-:W-:Y:S01]  /*12d0*/  FMUL R20, R5, R27.reuse ;  /* 0x0000001b05147220 */ /* 0x081fe20000400000 */
[----:B------:R-:W-:-:S03]  /*12e0*/  FMUL R28, R6, R27 ;  /* 0x0000001b061c7220 */ /* 0x000fc60000400000 */
[-C--:B------:R-:W-:Y:S01]  /*12f0*/  FFMA R20, R6, R2.reuse, -R20 ;  /* 0x0000000206147223 */ /* 0x080fe20000000814 */
[----:B------:R-:W-:Y:S01]  /*1300*/  FFMA R2, R5, R2, R28 ;  /* 0x0000000205027223 */ /* 0x000fe2000000001c */
[----:B---3--:R-:W-:-:S05]  /*1310*/  FFMA R22, R27, R22, R26 ;  /* 0x000000161b167223 */ /* 0x008fca000000001a */
[----:B------:R0:W-:Y:S04]  /*1320*/  STG.E desc[UR8][R14.64], R22 ;  /* 0x000000160e007986 */ /* 0x0001e8000c101908 */
[----:B------:R-:W1:Y:S02]  /*1330*/  LDG.E R27, desc[UR8][R16.64+0x8] ;  /* 0x00000808101b7981 */ /* 0x000e64000c1e1900 */
[----:B-1----:R-:W-:-:S05]  /*1340*/  FFMA R29, R20, R27, R22 ;  /* 0x0000001b141d7223 */ /* 0x002fca0000000016 */
[----:B------:R1:W-:Y:S04]  /*1350*/  STG.E desc[UR8][R14.64], R29 ;  /* 0x0000001d0e007986 */ /* 0x0003e8000c101908 */
[----:B------:R-:W3:Y:S01]  /*1360*/  LDG.E R27, desc[UR8][R24.64+0x8] ;  /* 0x00000808181b7981 */ /* 0x000ee2000c1e1900 */
[CC--:B--2---:R-:W-:Y:S01]  /*1370*/  FMUL R26, R5.reuse, R2.reuse ;  /* 0x00000002051a7220 */ /* 0x0c4fe20000400000 */
[----:B------:R-:W-:Y:S01]  /*1380*/  FMUL R28, R6, R2 ;  /* 0x00000002061c7220 */ /* 0x000fe20000400000 */
[----:B---3--:R-:W-:Y:S02]  /*1390*/  FFMA R27, R2, R27, R29 ;  /* 0x0000001b021b7223 */ /* 0x008fe4000000001d */
[-C--:B------:R-:W-:Y:S01]  /*13a0*/  FFMA R2, R6, R20.reuse, -R26 ;  /* 0x0000001406027223 */ /* 0x080fe2000000081a */
[----:B------:R-:W-:-:S02]  /*13b0*/  FFMA R20, R5, R20, R28 ;  /* 0x0000001405147223 */ /* 0x000fc4000000001c */
[----:B------:R2:W-:Y:S04]  /*13c0*/  STG.E desc[UR8][R14.64], R27 ;  /* 0x0000001b0e007986 */ /* 0x0005e8000c101908 */
[----:B0-----:R-:W3:Y:S02]  /*13d0*/  LDG.E R22, desc[UR8][R16.64+0xc] ;  /* 0x00000c0810167981 */ /* 0x001ee4000c1e1900 */
[----:B---3--:R-:W-:-:S05]  /*13e0*/  FFMA R22, R2, R22, R27 ;  /* 0x0000001602167223 */ /* 0x008fca000000001b */
[----:B------:R0:W-:Y:S04]  /*13f0*/  STG.E desc[UR8][R14.64], R22 ;  /* 0x000000160e007986 */ /* 0x0001e8000c101908 */
[----:B-1----:R-:W3:Y:S01]  /*1400*/  LDG.E R29, desc[UR8][R24.64+0xc] ;  /* 0x00000c08181d7981 */ /* 0x002ee2000c1e1900 */
[CC--:B------:R-:W-:Y:S01]  /*1410*/  FMUL R26, R5.reuse, R20.reuse ;  /* 0x00000014051a7220 */ /* 0x0c0fe20000400000 */
[----:B------:R-:W-:Y:S01]  /*1420*/  FMUL R28, R6, R20 ;  /* 0x00000014061c7220 */ /* 0x000fe20000400000 */
[----:B---3--:R-:W-:Y:S02]  /*1430*/  FFMA R29, R20, R29, R22 ;  /* 0x0000001d141d7223 */ /* 0x008fe40000000016 */
[-C--:B------:R-:W-:Y:S01]  /*1440*/  FFMA R20, R6, R2.reuse, -R26 ;  /* 0x0000000206147223 */ /* 0x080fe2000000081a */
[----:B------:R-:W-:-:S02]  /*1450*/  FFMA R2, R5, R2, R28 ;  /* 0x0000000205027223 */ /* 0x000fc4000000001c */
[----:B------:R1:W-:Y:S04]  /*1460*/  STG.E desc[UR8][R14.64], R29 ;  /* 0x0000001d0e007986 */ /* 0x0003e8000c101908 */
[----:B------:R-:W3:Y:S02]  /*1470*/  LDG.E R26, desc[UR8][R16.64+0x10] ;  /* 0x00001008101a7981 */ /* 0x000ee4000c1e1900 */
[----:B---3--:R-:W-:-:S05]  /*1480*/  FFMA R26, R20, R26, R29 ;  /* 0x0000001a141a7223 */ /* 0x008fca000000001d */
[----:B------:R3:W-:Y:S04]  /*1490*/  STG.E desc[UR8][R14.64], R26 ;  /* 0x0000001a0e007986 */ /* 0x0007e8000c101908 */
[----:B--2---:R-:W2:Y:S01]  /*14a0*/  LDG.E R27, desc[UR8][R24.64+0x10] ;  /* 0x00001008181b7981 */ /* 0x004ea2000c1e1900 */
[CC--:B0-----:R-:W-:Y:S01]  /*14b0*/  FMUL R22, R5.reuse, R2.reuse ;  /* 0x0000000205167220 */ /* 0x0c1fe20000400000 */
[----:B------:R-:W-:Y:S01]  /*14c0*/  FMUL R28, R6, R2 ;  /* 0x00000002061c7220 */ /* 0x000fe20000400000 */
[----:B--2---:R-:W-:Y:S02]  /*14d0*/  FFMA R27, R2, R27, R26 ;  /* 0x0000001b021b7223 */ /* 0x004fe4000000001a */
[-C--:B------:R-:W-:Y:S01]  /*14e0*/  FFMA R2, R6, R20.reuse, -R22 ;  /* 0x0000001406027223 */ /* 0x080fe20000000816 */
[----:B------:R-:W-:-:S02]  /*14f0*/  FFMA R20, R5, R20, R28 ;  /* 0x0000001405147223 */ /* 0x000fc4000000001c */
[----:B------:R0:W-:Y:S04]  /*1500*/  STG.E desc[UR8][R14.64], R27 ;  /* 0x0000001b0e007986 */ /* 0x0001e8000c101908 */
[----:B------:R-:W2:Y:S02]  /*1510*/  LDG.E R22, desc[UR8][R16.64+0x14] ;  /* 0x0000140810167981 */ /* 0x000ea4000c1e1900 */
[----:B--2---:R-:W-:-:S05]  /*1520*/  FFMA R22, R2, R22, R27 ;  /* 0x0000001602167223 */ /* 0x004fca000000001b */
[----:B------:R2:W-:Y:S04]  /*1530*/  STG.E desc[UR8][R14.64], R22 ;  /* 0x000000160e007986 */ /* 0x0005e8000c101908 */
[----:B-1----:R-:W4:Y:S01]  /*1540*/  LDG.E R29, desc[UR8][R24.64+0x14] ;  /* 0x00001408181d7981 */ /* 0x002f22000c1e1900 */
[CC--:B---3--:R-:W-:Y:S01]  /*1550*/  FMUL R26, R5.reuse, R20.reuse ;  /* 0x00000014051a7220 */ /* 0x0c8fe20000400000 */
[----:B------:R-:W-:Y:S01]  /*1560*/  FMUL R28, R6, R20 ;  /* 0x00000014061c7220 */ /* 0x000fe20000400000 */
[----:B----4-:R-:W-:Y:S02]  /*1570*/  FFMA R29, R20, R29, R22 ;  /* 0x0000001d141d7223 */ /* 0x010fe40000000016 */
[-C--:B------:R-:W-:Y:S01]  /*1580*/  FFMA R20, R6, R2.reuse, -R26 ;  /* 0x0000000206147223 */ /* 0x080fe2000000081a */
[----:B------:R-:W-:-:S02]  /*1590*/  FFMA R2, R5, R2, R28 ;  /* 0x0000000205027223 */ /* 0x000fc4000000001c */
[----:B------:R1:W-:Y:S04]  /*15a0*/  STG.E desc[UR8][R14.64], R29 ;  /* 0x0000001d0e007986 */ /* 0x0003e8000c101908 */
[----:B------:R-:W0:Y:S02]  /*15b0*/  LDG.E R26, desc[UR8][R16.64+0x18] ;  /* 0x00001808101a7981 */ /* 0x000e24000c1e1900 */
[----:B0-----:R-:W-:-:S05]  /*15c0*/  FFMA R27, R20, R26, R29 ;  /* 0x0000001a141b7223 */ /* 0x001fca000000001d */
[----:B------:R0:W-:Y:S04]  /*15d0*/  STG.E desc[UR8][R14.64], R27 ;  /* 0x0000001b0e007986 */ /* 0x0001e8000c101908 */
[----:B--2---:R-:W2:Y:S02]  /*15e0*/  LDG.E R22, desc[UR8][R24.64+0x18] ;  /* 0x0000180818167981 */ /* 0x004ea4000c1e1900 */
[----:B--2---:R-:W-:-:S05]  /*15f0*/  FFMA R26, R2, R22, R27 ;  /* 0x00000016021a7223 */ /* 0x004fca000000001b */
[----:B------:R0:W-:Y:S04]  /*1600*/  STG.E desc[UR8][R14.64], R26 ;  /* 0x0000001a0e007986 */ /* 0x0001e8000c101908 */
[----:B------:R-:W2:Y:S01]  /*1610*/  LDG.E R28, desc[UR8][R16.64+0x1c] ;  /* 0x00001c08101c7981 */ /* 0x000ea2000c1e1900 */
[----:B------:R-:W-:-:S04]  /*1620*/  FMUL R22, R5, R2 ;  /* 0x0000000205167220 */ /* 0x000fc80000400000 */
[----:B------:R-:W-:-:S04]  /*1630*/  FFMA R22, R6, R20, -R22 ;  /* 0x0000001406167223 */ /* 0x000fc80000000816 */
[----:B--2---:R-:W-:-:S05]  /*1640*/  FFMA R28, R22, R28, R26 ;  /* 0x0000001c161c7223 */ /* 0x004fca000000001a */
[----:B------:R0:W-:Y:S04]  /*1650*/  STG.E desc[UR8][R14.64], R28 ;  /* 0x0000001c0e007986 */ /* 0x0001e8000c101908 */
[----:B-1----:R-:W2:Y:S01]  /*1660*/  LDG.E R29, desc[UR8][R24.64+0x1c] ;  /* 0x00001c08181d7981 */ /* 0x002ea2000c1e1900 */
[----:B------:R-:W-:Y:S01]  /*1670*/  FMUL R2, R6, R2 ;  /* 0x0000000206027220 */ /* 0x000fe20000400000 */
[----:B------:R-:W-:-:S03]  /*1680*/  VIADD R23, R23, 0x8 ;  /* 0x0000000817177836 */ /* 0x000fc60000000000 */
[----:B------:R-:W-:-:S04]  /*1690*/  FFMA R20, R5, R20, R2 ;  /* 0x0000001405147223 */ /* 0x000fc80000000002 */
[----:B--2---:R-:W-:-:S05]  /*16a0*/  FFMA R2, R20, R29, R28 ;  /* 0x0000001d14027223 */ /* 0x004fca000000001c */
[----:B------:R0:W-:Y:S01]  /*16b0*/  STG.E desc[UR8][R14.64], R2 ;  /* 0x000000020e007986 */ /* 0x0001e2000c101908 */
[----:B------:R-:W-:Y:S05]  /*16c0*/  @P0 BRA `(.L_x_40) ;  /* 0xfffffff800a00947 */ /* 0x000fea000383ffff */
.L_x_39:
[----:B------:R-:W1:Y:S02]  /*16d0*/  LDCU UR4, c[0x0][0x3a4] ;  /* 0x00007480ff0477ac */ /* 0x000e640008000800 */
[----:B-1----:R-:W-:-:S04]  /*16e0*/  ULOP3.LUT UR4, UR4, 0x7, URZ, 0xc0, !UPT ;  /* 0x0000000704047892 */ /* 0x002fc8000f8ec0ff */
[----:B------:R-:W-:-:S09]  /*16f0*/  UISETP.NE.AND UP0, UPT, UR4, URZ, UPT ;  /* 0x000000ff0400728c */ /* 0x000fd2000bf05270 */
[----:B------:R-:W-:Y:S05]  /*1700*/  BRA.U !UP0, `(.L_x_41) ;  /* 0x0000000508787547 */ /* 0x000fea000b800000 */
[----:B------:R-:W-:Y:S01]  /*1710*/  UIADD3 UR4, UPT, UPT, UR4, -0x1, URZ ;  /* 0xffffffff04047890 */ /* 0x000fe2000fffe0ff */
[----:B------:R-:W-:-:S03]  /*1720*/  ISETP.NE.AND P0, PT, R19, RZ, PT ;  /* 0x000000ff1300720c */ /* 0x000fc60003f05270 */
[----:B------:R-:W-:-:S09]  /*1730*/  UISETP.GE.U32.AND UP0, UPT, UR4, 0x3, UPT ;  /* 0x000000030400788c */ /* 0x000fd2000bf06070 */
[----:B------:R-:W-:Y:S05]  /*1740*/  BRA.U !UP0, `(.L_x_42) ;  /* 0x0000000108b47547 */ /* 0x000fea000b800000 */
[----:B------:R-:W1:Y:S01]  /*1750*/  LDC.64 R16, c[0x0][0x388] ;  /* 0x0000e200ff107b82 */ /* 0x000e620000000a00 */
[----:B------:R-:W-:-:S05]  /*1760*/  IADD3 R25, PT, PT, R0, R23, RZ ;  /* 0x0000001700197210 */ /* 0x000fca0007ffe0ff */
[----:B-1----:R-:W-:-:S05]  /*1770*/  IMAD.WIDE R16, R25, 0x4, R16 ;  /* 0x0000000419107825 */ /* 0x002fca00078e0210 */
[----:B------:R-:W2:Y:S01]  /*1780*/  LDG.E R24, desc[UR8][R16.64] ;  /* 0x0000000810187981 */ /* 0x000ea2000c1e1900 */
[-C--:B0-----:R-:W-:Y:S01]  /*1790*/  FMUL R27, R5, R20.reuse ;  /* 0x00000014051b7220 */ /* 0x081fe20000400000 */
[----:B------:R-:W-:-:S03]  /*17a0*/  FMUL R20, R6, R20 ;  /* 0x0000001406147220 */ /* 0x000fc60000400000 */
[-C--:B------:R-:W-:Y:S01]  /*17b0*/  FFMA R27, R6, R22.reuse, -R27 ;  /* 0x00000016061b7223 */ /* 0x080fe2000000081b */
[----:B------:R-:W-:-:S03]  /*17c0*/  FFMA R22, R5, R22, R20 ;  /* 0x0000001605167223 */ /* 0x000fc60000000014 */
        /* <DEDUP_REMOVED lines=13> */
[----:B0-----:R-:W3:Y:S01]  /*18a0*/  LDG.E R20, desc[UR8][R24.64+0x4] ;  /* 0x0000040818147981 */ /* 0x001ee2000c1e1900 */
[-C--:B------:R-:W-:Y:S01]  /*18b0*/  FMUL R26, R5, R27.reuse ;  /* 0x0000001b051a7220 */ /* 0x080fe20000400000 */
[C---:B------:R-:W-:Y:S01]  /*18c0*/  FMUL R28, R6.reuse, R27 ;  /* 0x0000001b061c7220 */ /* 0x040fe20000400000 */
[----:B---3--:R-:W-:Y:S02]  /*18d0*/  FFMA R20, R27, R20, R22 ;  /* 0x000000141b147223 */ /* 0x008fe40000000016 */
[-C--:B------:R-:W-:Y:S01]  /*18e0*/  FFMA R27, R6, R2.reuse, -R26 ;  /* 0x00000002061b7223 */ /* 0x080fe2000000081a */
[----:B------:R-:W-:-:S02]  /*18f0*/  FFMA R2, R5, R2, R28 ;  /* 0x0000000205027223 */ /* 0x000fc4000000001c */
[----:B------:R0:W-:Y:S04]  /*1900*/  STG.E desc[UR8][R14.64], R20 ;  /* 0x000000140e007986 */ /* 0x0001e8000c101908 */
[----:B------:R-:W1:Y:S02]  /*1910*/  LDG.E R26, desc[UR8][R16.64+0x8] ;  /* 0x00000808101a7981 */ /* 0x000e64000c1e1900 */
[----:B-1----:R-:W-:-:S05]  /*1920*/  FFMA R29, R27, R26, R20 ;  /* 0x0000001a1b1d7223 */ /* 0x002fca0000000014 */
        /* <DEDUP_REMOVED lines=9> */
[----:B------:R-:W2:Y:S01]  /*19c0*/  LDG.E R25, desc[UR8][R24.64+0xc] ;  /* 0x00000c0818197981 */ /* 0x000ea2000c1e1900 */
[----:B------:R-:W-:Y:S01]  /*19d0*/  FMUL R2, R6, R2 ;  /* 0x0000000206027220 */ /* 0x000fe20000400000 */
[----:B------:R-:W-:-:S03]  /*19e0*/  IADD3 R23, PT, PT, R23, 0x4, RZ ;  /* 0x0000000417177810 */ /* 0x000fc60007ffe0ff */
[----:B0-----:R-:W-:-:S04]  /*19f0*/  FFMA R20, R5, R27, R2 ;  /* 0x0000001b05147223 */ /* 0x001fc80000000002 */
[----:B--2---:R-:W-:-:S05]  /*1a00*/  FFMA R2, R20, R25, R28 ;  /* 0x0000001914027223 */ /* 0x004fca000000001c */
[----:B------:R1:W-:Y:S02]  /*1a10*/  STG.E desc[UR8][R14.64], R2 ;  /* 0x000000020e007986 */ /* 0x0003e4000c101908 */
.L_x_42:
[----:B------:R-:W-:Y:S05]  /*1a20*/  @!P0 BRA `(.L_x_41) ;  /* 0x0000000000b08947 */ /* 0x000fea0003800000 */
[----:B------:R-:W2:Y:S01]  /*1a30*/  LDCU UR4, c[0x0][0x3a4] ;  /* 0x00007480ff0477ac */ /* 0x000ea20008000800 */
[----:B------:R-:W-:Y:S01]  /*1a40*/  ISETP.NE.AND P0, PT, R19, 0x1, PT ;  /* 0x000000011300780c */ /* 0x000fe20003f05270 */
[----:B--2---:R-:W-:-:S12]  /*1a50*/  ULOP3.LUT UP0, URZ, UR4, 0x1, URZ, 0xc0, !UPT ;  /* 0x0000000104ff7892 */ /* 0x004fd8000f80c0ff */
[----:B------:R-:W-:Y:S05]  /*1a60*/  @!P0 BRA `(.L_x_43) ;  /* 0x0000000000648947 */ /* 0x000fea0003800000 */
[----:B------:R-:W2:Y:S01]  /*1a70*/  LDC.64 R16, c[0x0][0x388] ;  /* 0x0000e200ff107b82 */ /* 0x000ea20000000a00 */
[----:B------:R-:W-:-:S04]  /*1a80*/  IMAD.IADD R25, R0, 0x1, R23 ;  /* 0x0000000100197824 */ /* 0x000fc800078e0217 */
[----:B--2---:R-:W-:-:S05]  /*1a90*/  IMAD.WIDE R16, R25, 0x4, R16 ;  /* 0x0000000419107825 */ /* 0x004fca00078e0210 */
[----:B------:R-:W1:Y:S01]  /*1aa0*/  LDG.E R24, desc[UR8][R16.64] ;  /* 0x0000000810187981 */ /* 0x000e62000c1e1900 */
[-C--:B0-----:R-:W-:Y:S01]  /*1ab0*/  FMUL R27, R5, R20.reuse ;  /* 0x00000014051b7220 */ /* 0x081fe20000400000 */
[----:B------:R-:W-:-:S03]  /*1ac0*/  FMUL R20, R6, R20 ;  /* 0x0000001406147220 */ /* 0x000fc60000400000 */
[-C--:B------:R-:W-:Y:S01]  /*1ad0*/  FFMA R27, R6, R22.reuse, -R27 ;  /* 0x00000016061b7223 */ /* 0x080fe2000000081b */
[----:B------:R-:W-:-:S03]  /*1ae0*/  FFMA R20, R5, R22, R20 ;  /* 0x0000001605147223 */ /* 0x000fc60000000014 */
[----:B-1---5:R-:W-:Y:S01]  /*1af0*/  FFMA R29, R27, R24, R2 ;  /* 0x000000181b1d7223 */ /* 0x022fe20000000002 */
[----:B------:R-:W-:-:S04]  /*1b00*/  IMAD.WIDE R24, R21, 0x4, R16 ;  /* 0x0000000415187825 */ /* 0x000fc800078e0210 */
[----:B------:R2:W-:Y:S04]  /*1b10*/  STG.E desc[UR8][R14.64], R29 ;  /* 0x0000001d0e007986 */ /* 0x0005e8000c101908 */
[----:B------:R-:W3:Y:S01]  /*1b20*/  LDG.E R2, desc[UR8][R24.64] ;  /* 0x0000000818027981 */ /* 0x000ee2000c1e1900 */
[----:B------:R-:W-:Y:S01]  /*1b30*/  FMUL R22, R5, R20 ;  /* 0x0000001405167220 */ /* 0x000fe20000400000 */
[----:B---3--:R-:W-:-:S05]  /*1b40*/  FFMA R26, R20, R2, R29 ;  /* 0x00000002141a7223 */ /* 0x008fca000000001d */
[----:B------:R2:W-:Y:S04]  /*1b50*/  STG.E desc[UR8][R14.64], R26 ;  /* 0x0000001a0e007986 */ /* 0x0005e8000c101908 */
[----:B------:R-:W3:Y:S01]  /*1b60*/  LDG.E R17, desc[UR8][R16.64+0x4] ;  /* 0x0000040810117981 */ /* 0x000ee2000c1e1900 */
[C---:B------:R-:W-:Y:S01]  /*1b70*/  FFMA R22, R6.reuse, R27, -R22 ;  /* 0x0000001b06167223 */ /* 0x040fe20000000816 */
[----:B------:R-:W-:-:S03]  /*1b80*/  FMUL R20, R6, R20 ;  /* 0x0000001406147220 */ /* 0x000fc60000400000 */
[----:B---3--:R-:W-:-:S05]  /*1b90*/  FFMA R28, R22, R17, R26 ;  /* 0x00000011161c7223 */ /* 0x008fca000000001a */
[----:B------:R2:W-:Y:S04]  /*1ba0*/  STG.E desc[UR8][R14.64], R28 ;  /* 0x0000001c0e007986 */ /* 0x0005e8000c101908 */
[----:B------:R-:W3:Y:S01]  /*1bb0*/  LDG.E R2, desc[UR8][R24.64+0x4] ;  /* 0x0000040818027981 */ /* 0x000ee2000c1e1900 */
[----:B------:R-:W-:Y:S01]  /*1bc0*/  FFMA R20, R5, R27, R20 ;  /* 0x0000001b05147223 */ /* 0x000fe20000000014 */
[----:B------:R-:W-:-:S03]  /*1bd0*/  IADD3 R23, PT, PT, R23, 0x2, RZ ;  /* 0x0000000217177810 */ /* 0x000fc60007ffe0ff */
[----:B---3--:R-:W-:-:S05]  /*1be0*/  FFMA R2, R20, R2, R28 ;  /* 0x0000000214027223 */ /* 0x008fca000000001c */
[----:B------:R2:W-:Y:S02]  /*1bf0*/  STG.E desc[UR8][R14.64], R2 ;  /* 0x000000020e007986 */ /* 0x0005e4000c101908 */
.L_x_43:
[----:B------:R-:W-:Y:S05]  /*1c00*/  BRA.U !UP0, `(.L_x_41) ;  /* 0x0000000108387547 */ /* 0x000fea000b800000 */
[----:B------:R-:W3:Y:S01]  /*1c10*/  LDC.64 R16, c[0x0][0x388] ;  /* 0x0000e200ff107b82 */ /* 0x000ee20000000a00 */
[----:B------:R-:W-:-:S05]  /*1c20*/  IADD3 R23, PT, PT, R0, R23, RZ ;  /* 0x0000001700177210 */ /* 0x000fca0007ffe0ff */
[----:B---3--:R-:W-:-:S05]  /*1c30*/  IMAD.WIDE R16, R23, 0x4, R16 ;  /* 0x0000000417107825 */ /* 0x008fca00078e0210 */
[----:B------:R-:W3:Y:S01]  /*1c40*/  LDG.E R0, desc[UR8][R16.64] ;  /* 0x0000000810007981 */ /* 0x000ee2000c1e1900 */
[----:B------:R-:W-:Y:S01]  /*1c50*/  FMUL R23, R5, R20 ;  /* 0x0000001405177220 */ /* 0x000fe20000400000 */
[----:B------:R-:W-:-:S04]  /*1c60*/  IMAD.WIDE R24, R21, 0x4, R16 ;  /* 0x0000000415187825 */ /* 0x000fc800078e0210 */
[----:B------:R-:W-:-:S04]  /*1c70*/  FFMA R23, R6, R22, -R23 ;  /* 0x0000001606177223 */ /* 0x000fc80000000817 */
[----:B---3-5:R-:W-:-:S05]  /*1c80*/  FFMA R23, R23, R0, R2 ;  /* 0x0000000017177223 */ /* 0x028fca0000000002 */
[----:B------:R3:W-:Y:S04]  /*1c90*/  STG.E desc[UR8][R14.64], R23 ;  /* 0x000000170e007986 */ /* 0x0007e8000c101908 */
[----:B------:R-:W0:Y:S01]  /*1ca0*/  LDG.E R24, desc[UR8][R24.64] ;  /* 0x0000000818187981 */ /* 0x000e22000c1e1900 */
[----:B------:R-:W-:-:S04]  /*1cb0*/  FMUL R20, R6, R20 ;  /* 0x0000001406147220 */ /* 0x000fc80000400000 */
[----:B------:R-:W-:-:S04]  /*1cc0*/  FFMA R20, R5, R22, R20 ;  /* 0x0000001605147223 */ /* 0x000fc80000000014 */
[----:B0-----:R-:W-:-:S05]  /*1cd0*/  FFMA R27, R20, R24, R23 ;  /* 0x00000018141b7223 */ /* 0x001fca0000000017 */
[----:B------:R3:W-:Y:S02]  /*1ce0*/  STG.E desc[UR8][R14.64], R27 ;  /* 0x0000001b0e007986 */ /* 0x0007e4000c101908 */
.L_x_41:
[----:B------:R-:W-:Y:S05]  /*1cf0*/  @!P1 BRA `(.L_x_44) ;  /* 0xfffffff000d49947 */ /* 0x000fea000383ffff */
.L_x_38:
[----:B------:R-:W-:Y:S05]  /*1d00*/  BSYNC.RECONVERGENT B0 ;  /* 0x0000000000007941 */ /* 0x000fea0003800200 */
.L_x_37:
[----:B------:R-:W4:Y:S01]  /*1d10*/  LDCU UR4, c[0x0][0x39c] ;  /* 0x00007380ff0477ac */ /* 0x000f220008000800 */
[----:B------:R-:W-:-:S05]  /*1d20*/  VIADD R13, R13, 0x1 ;  /* 0x000000010d0d7836 */ /* 0x000fca0000000000 */
[----:B----4-:R-:W-:-:S13]  /*1d30*/  ISETP.NE.AND P0, PT, R13, UR4, PT ;  /* 0x000000040d007c0c */ /* 0x010fda000bf05270 */
[----:B------:R-:W-:Y:S05]  /*1d40*/  @P0 BRA `(.L_x_45) ;  /* 0xffffffe000f00947 */ /* 0x000fea000383ffff */
[----:B------:R-:W4:Y:S01]  /*1d50*/  LDCU UR4, c[0x0][0x370] ;  /* 0x00006e00ff0477ac */ /* 0x000f220008000800 */
[----:B------:R-:W0:Y:S01]  /*1d60*/  LDCU UR10, c[0x0][0x398] ;  /* 0x00007300ff0a77ac */ /* 0x000e220008000800 */
[----:B----4-:R-:W-:-:S04]  /*1d70*/  UIADD3 UR6, UPT, UPT, UR4, UR6, URZ ;  /* 0x0000000604067290 */ /* 0x010fc8000fffe0ff */
[----:B0-----:R-:W-:-:S09]  /*1d80*/  UISETP.GE.AND UP0, UPT, UR6, UR10, UPT ;  /* 0x0000000a0600728c */ /* 0x001fd2000bf06270 */
[----:B------:R-:W-:Y:S05]  /*1d90*/  BRA.U !UP0, `(.L_x_46) ;  /* 0xffffffe108d87547 */ /* 0x000fea000b83ffff */
.L_x_28:
[----:B------:R-:W0:Y:S01]  /*1da0*/  S2R R0, SR_TID.X ;  /* 0x0000000000007919 */ /* 0x000e220000002100 */
[----:B------:R-:W4:Y:S02]  /*1db0*/  LDCU UR4, c[0x0][0x370] ;  /* 0x00006e00ff0477ac */ /* 0x000f240008000800 */
.L_x_50:
[----:B0-----:R-:W0:Y:S01]  /*1dc0*/  LDC R10, c[0x0][0x3a0] ;  /* 0x0000e800ff0a7b82 */ /* 0x001e220000000800 */
[----:B------:R-:W-:Y:S01]  /*1dd0*/  BSSY.RECONVERGENT B0, `(.L_x_47) ;  /* 0x0000010000007945 */ /* 0x000fe20003800200 */
[----:B0-----:R-:W-:-:S13]  /*1de0*/  ISETP.GE.AND P0, PT, R0, R10, PT ;  /* 0x0000000a0000720c */ /* 0x001fda0003f06270 */
[----:B------:R-:W-:Y:S05]  /*1df0*/  @P0 BRA `(.L_x_48) ;  /* 0x0000000000340947 */ /* 0x000fea0003800000 */
[----:B------:R-:W0:Y:S01]  /*1e00*/  LDC.64 R8, c[0x0][0x3a8] ;  /* 0x0000ea00ff087b82 */ /* 0x000e220000000a00 */
[----:B------:R-:W-:-:S07]  /*1e10*/  MOV R11, R0 ;  /* 0x00000000000b7202 */ /* 0x000fce0000000f00 */
[----:B------:R-:W0:Y:S02]  /*1e20*/  LDC.64 R6, c[0x0][0x390] ;  /* 0x0000e400ff067b82 */ /* 0x000e240000000a00 */
.L_x_49:
[----:B0-----:R-:W-:Y:S02]  /*1e30*/  IMAD R5, R10, UR5, R11 ;  /* 0x000000050a057c24 */ /* 0x001fe4000f8e020b */
[----:B012--5:R-:W-:-:S04]  /*1e40*/  IMAD.WIDE R2, R11, 0x4, R6 ;  /* 0x000000040b027825 */ /* 0x027fc800078e0206 */
[----:B------:R-:W-:Y:S02]  /*1e50*/  IMAD.WIDE R4, R5, 0x4, R8 ;  /* 0x0000000405047825 */ /* 0x000fe400078e0208 */
[----:B------:R-:W2:Y:S04]  /*1e60*/  LDG.E R2, desc[UR8][R2.64] ;  /* 0x0000000802027981 */ /* 0x000ea8000c1e1900 */
[----:B------:R-:W2:Y:S01]  /*1e70*/  LDG.E R13, desc[UR8][R4.64] ;  /* 0x00000008040d7981 */ /* 0x000ea2000c1e1900 */
[----:B------:R-:W-:-:S04]  /*1e80*/  IADD3 R11, PT, PT, R11, UR7, RZ ;  /* 0x000000070b0b7c10 */ /* 0x000fc8000fffe0ff */
[----:B------:R-:W-:Y:S01]  /*1e90*/  ISETP.GE.AND P0, PT, R11, R10, PT ;  /* 0x0000000a0b00720c */ /* 0x000fe20003f06270 */
[----:B--2---:R-:W-:-:S05]  /*1ea0*/  FADD R13, R2, R13 ;  /* 0x0000000d020d7221 */ /* 0x004fca0000000000 */
[----:B------:R0:W-:Y:S07]  /*1eb0*/  STG.E desc[UR8][R4.64], R13 ;  /* 0x0000000d04007986 */ /* 0x0001ee000c101908 */
[----:B------:R-:W-:Y:S05]  /*1ec0*/  @!P0 BRA `(.L_x_49) ;  /* 0xfffffffc00d88947 */ /* 0x000fea000383ffff */
.L_x_48:
[----:B----4-:R-:W-:Y:S05]  /*1ed0*/  BSYNC.RECONVERGENT B0 ;  /* 0x0000000000007941 */ /* 0x010fea0003800200 */
.L_x_47:
[----:B------:R-:W4:Y:S01]  /*1ee0*/  LDCU UR6, c[0x0][0x398] ;  /* 0x00007300ff0677ac */ /* 0x000f220008000800 */
[----:B------:R-:W-:-:S04]  /*1ef0*/  UIADD3 UR5, UPT, UPT, UR4, UR5, URZ ;  /* 0x0000000504057290 */ /* 0x000fc8000fffe0ff */
[----:B----4-:R-:W-:-:S09]  /*1f00*/  UISETP.GE.AND UP0, UPT, UR5, UR6, UPT ;  /* 0x000000060500728c */ /* 0x010fd2000bf06270 */
[----:B------:R-:W-:Y:S05]  /*1f10*/  BRA.U !UP0, `(.L_x_50) ;  /* 0xfffffffd08a87547 */ /* 0x000fea000b83ffff */
[----:B------:R-:W-:Y:S05]  /*1f20*/  EXIT ;  /* 0x000000000000794d */ /* 0x000fea0003800000 */
.L_x_51:
        /* <DEDUP_REMOVED lines=13> */
.L_x_54:


//--------------------- .nv.global.init           --------------------------
	.section	.nv.global.init,"aw",@progbits
	.align	4
.nv.global.init:
	.type		__cudart_i2opi_f,@object
	.size		__cudart_i2opi_f,(.L_0 - __cudart_i2opi_f)
__cudart_i2opi_f:
        /*0000*/ 	.byte	0x41, 0x90, 0x43, 0x3c, 0x99, 0x95, 0x62, 0xdb, 0xc0, 0xdd, 0x34, 0xf5, 0xd1, 0x57, 0x27, 0xfc
        /*0010*/ 	.byte	0x29, 0x15, 0x44, 0x4e, 0x6e, 0x83, 0xf9, 0xa2
.L_0:


//--------------------- .nv.shared.reserved.0     --------------------------
	.section	.nv.shared.reserved.0,"aw",@nobits
	.weak		__nv_reservedSMEM_offset_0_alias
	.size		__nv_reservedSMEM_offset_0_alias, 0, 64
	.other		__nv_reservedSMEM_offset_0_alias,@"STO_CUDA_RESERVED_SHARED STV_DEFAULT"
__nv_reservedSMEM_offset_0_alias:
	.zero		0
	.zero		64


//--------------------- .nv.constant0._Z16ffkanGPUkernel_bILb0ELb1ELb1EEvPfS0_S0_S0_S0_S0_iiiiS0_S0_ --------------------------
	.section	.nv.constant0._Z16ffkanGPUkernel_bILb0ELb1ELb1EEvPfS0_S0_S0_S0_S0_iiiiS0_S0_,"a",@progbits
	.sectionflags	@""
	.align	4
.nv.constant0._Z16ffkanGPUkernel_bILb0ELb1ELb1EEvPfS0_S0_S0_S0_S0_iiiiS0_S0_:
	.zero		976


//--------------------- .nv.constant0._Z16ffkanGPUkernel_bILb1ELb0ELb0EEvPfS0_S0_S0_S0_S0_iiiiS0_S0_ --------------------------
	.section	.nv.constant0._Z16ffkanGPUkernel_bILb1ELb0ELb0EEvPfS0_S0_S0_S0_S0_iiiiS0_S0_,"a",@progbits
	.sectionflags	@""
	.align	4
.nv.constant0._Z16ffkanGPUkernel_bILb1ELb0ELb0EEvPfS0_S0_S0_S0_S0_iiiiS0_S0_:
	.zero		976


//--------------------- .nv.constant0._Z14ffkanGPUkernelPfS_S_iiiiS_ --------------------------
	.section	.nv.constant0._Z14ffkanGPUkernelPfS_S_iiiiS_,"a",@progbits
	.sectionflags	@""
	.align	4
.nv.constant0._Z14ffkanGPUkernelPfS_S_iiiiS_:
	.zero		944


//--------------------- SYMBOLS --------------------------

	.type		.nv.reservedSmem.offset0,@object
	.size		.nv.reservedSmem.offset0,0x4
